//
// Generated by NVIDIA NVVM Compiler
//
// Compiler Build ID: CL-36424714
// Cuda compilation tools, release 13.0, V13.0.88
// Based on NVVM 20.0.0
//

.version 9.0
.target sm_100
.address_size 64

	// .globl	_Z14convolution_2DPfS_S_iiii

.visible .entry _Z14convolution_2DPfS_S_iiii(
	.param .u64 .ptr .align 1 _Z14convolution_2DPfS_S_iiii_param_0,
	.param .u64 .ptr .align 1 _Z14convolution_2DPfS_S_iiii_param_1,
	.param .u64 .ptr .align 1 _Z14convolution_2DPfS_S_iiii_param_2,
	.param .u32 _Z14convolution_2DPfS_S_iiii_param_3,
	.param .u32 _Z14convolution_2DPfS_S_iiii_param_4,
	.param .u32 _Z14convolution_2DPfS_S_iiii_param_5,
	.param .u32 _Z14convolution_2DPfS_S_iiii_param_6
)
{
	.reg .pred 	%p<97>;
	.reg .b32 	%r<77>;
	.reg .b32 	%f<99>;
	.reg .b64 	%rd<62>;

	ld.param.u64 	%rd6, [_Z14convolution_2DPfS_S_iiii_param_0];
	ld.param.u64 	%rd5, [_Z14convolution_2DPfS_S_iiii_param_1];
	ld.param.u64 	%rd7, [_Z14convolution_2DPfS_S_iiii_param_2];
	ld.param.u32 	%r38, [_Z14convolution_2DPfS_S_iiii_param_3];
	ld.param.u32 	%r39, [_Z14convolution_2DPfS_S_iiii_param_4];
	ld.param.u32 	%r40, [_Z14convolution_2DPfS_S_iiii_param_5];
	ld.param.u32 	%r41, [_Z14convolution_2DPfS_S_iiii_param_6];
	cvta.to.global.u64 	%rd1, %rd6;
	cvta.to.global.u64 	%rd2, %rd7;
	mov.u32 	%r1, %ctaid.x;
	mov.u32 	%r2, %tid.x;
	mov.u32 	%r3, %tid.y;
	setp.ge.s32 	%p2, %r3, %r40;
	setp.ge.s32 	%p3, %r2, %r39;
	or.pred  	%p4, %p3, %p2;
	setp.ge.s32 	%p5, %r1, %r41;
	or.pred  	%p6, %p4, %p5;
	@%p6 bra 	$L__BB0_45;
	shr.u32 	%r42, %r38, 31;
	add.s32 	%r43, %r38, %r42;
	shr.s32 	%r44, %r43, 1;
	neg.s32 	%r4, %r44;
	sub.s32 	%r5, %r2, %r44;
	setp.lt.s32 	%p7, %r38, 1;
	mov.f32 	%f77, 0f00000000;
	@%p7 bra 	$L__BB0_44;
	and.b32  	%r6, %r38, 7;
	add.s32 	%r7, %r6, -1;
	and.b32  	%r8, %r38, 3;
	and.b32  	%r9, %r38, 2147483640;
	and.b32  	%r10, %r38, 1;
	add.s32 	%r11, %r4, %r3;
	mov.f32 	%f77, 0f00000000;
	mov.b32 	%r72, 0;
$L__BB0_3:
	setp.lt.u32 	%p8, %r38, 8;
	add.s32 	%r47, %r11, %r72;
	setp.gt.s32 	%p9, %r47, -1;
	setp.lt.s32 	%p10, %r47, %r40;
	and.pred  	%p1, %p9, %p10;
	mul.lo.s32 	%r13, %r72, %r38;
	mul.lo.s32 	%r14, %r47, %r39;
	mov.b32 	%r75, 0;
	@%p8 bra 	$L__BB0_22;
	mov.b32 	%r73, 0;
	cvt.u64.u32 	%rd12, %r13;
$L__BB0_5:
	.pragma "nounroll";
	add.s32 	%r16, %r5, %r73;
	setp.gt.s32 	%p11, %r16, -1;
	setp.lt.s32 	%p12, %r16, %r39;
	and.pred  	%p13, %p11, %p12;
	and.pred  	%p15, %p1, %p13;
	not.pred 	%p16, %p15;
	@%p16 bra 	$L__BB0_7;
	add.s32 	%r49, %r73, %r13;
	mul.wide.u32 	%rd8, %r49, 4;
	add.s64 	%rd9, %rd2, %rd8;
	ld.global.f32 	%f43, [%rd9];
	add.s32 	%r50, %r16, %r14;
	mul.wide.u32 	%rd10, %r50, 4;
	add.s64 	%rd11, %rd1, %rd10;
	ld.global.f32 	%f44, [%rd11];
	fma.rn.f32 	%f77, %f43, %f44, %f77;
$L__BB0_7:
	add.s32 	%r17, %r16, 1;
	setp.gt.s32 	%p17, %r17, -1;
	setp.lt.s32 	%p18, %r17, %r39;
	and.pred  	%p19, %p17, %p18;
	and.pred  	%p20, %p1, %p19;
	cvt.u64.u32 	%rd13, %r73;
	add.s64 	%rd14, %rd13, %rd12;
	shl.b64 	%rd15, %rd14, 2;
	add.s64 	%rd3, %rd2, %rd15;
	not.pred 	%p21, %p20;
	@%p21 bra 	$L__BB0_9;
	ld.global.f32 	%f45, [%rd3+4];
	add.s32 	%r51, %r17, %r14;
	mul.wide.u32 	%rd16, %r51, 4;
	add.s64 	%rd17, %rd1, %rd16;
	ld.global.f32 	%f46, [%rd17];
	fma.rn.f32 	%f77, %f45, %f46, %f77;
$L__BB0_9:
	add.s32 	%r18, %r16, 2;
	setp.gt.s32 	%p22, %r18, -1;
	setp.lt.s32 	%p23, %r18, %r39;
	and.pred  	%p24, %p22, %p23;
	and.pred  	%p25, %p1, %p24;
	not.pred 	%p26, %p25;
	@%p26 bra 	$L__BB0_11;
	ld.global.f32 	%f47, [%rd3+8];
	add.s32 	%r52, %r18, %r14;
	mul.wide.u32 	%rd18, %r52, 4;
	add.s64 	%rd19, %rd1, %rd18;
	ld.global.f32 	%f48, [%rd19];
	fma.rn.f32 	%f77, %f47, %f48, %f77;
$L__BB0_11:
	add.s32 	%r19, %r16, 3;
	setp.gt.s32 	%p27, %r19, -1;
	setp.lt.s32 	%p28, %r19, %r39;
	and.pred  	%p29, %p27, %p28;
	and.pred  	%p30, %p1, %p29;
	not.pred 	%p31, %p30;
	@%p31 bra 	$L__BB0_13;
	ld.global.f32 	%f49, [%rd3+12];
	add.s32 	%r53, %r19, %r14;
	mul.wide.u32 	%rd20, %r53, 4;
	add.s64 	%rd21, %rd1, %rd20;
	ld.global.f32 	%f50, [%rd21];
	fma.rn.f32 	%f77, %f49, %f50, %f77;
$L__BB0_13:
	add.s32 	%r20, %r16, 4;
	setp.gt.s32 	%p32, %r20, -1;
	setp.lt.s32 	%p33, %r20, %r39;
	and.pred  	%p34, %p32, %p33;
	and.pred  	%p35, %p1, %p34;
	not.pred 	%p36, %p35;
	@%p36 bra 	$L__BB0_15;
	ld.global.f32 	%f51, [%rd3+16];
	add.s32 	%r54, %r20, %r14;
	mul.wide.u32 	%rd22, %r54, 4;
	add.s64 	%rd23, %rd1, %rd22;
	ld.global.f32 	%f52, [%rd23];
	fma.rn.f32 	%f77, %f51, %f52, %f77;
$L__BB0_15:
	add.s32 	%r21, %r16, 5;
	setp.gt.s32 	%p37, %r21, -1;
	setp.lt.s32 	%p38, %r21, %r39;
	and.pred  	%p39, %p37, %p38;
	and.pred  	%p40, %p1, %p39;
	not.pred 	%p41, %p40;
	@%p41 bra 	$L__BB0_17;
	ld.global.f32 	%f53, [%rd3+20];
	add.s32 	%r55, %r21, %r14;
	mul.wide.u32 	%rd24, %r55, 4;
	add.s64 	%rd25, %rd1, %rd24;
	ld.global.f32 	%f54, [%rd25];
	fma.rn.f32 	%f77, %f53, %f54, %f77;
$L__BB0_17:
	add.s32 	%r22, %r16, 6;
	setp.gt.s32 	%p42, %r22, -1;
	setp.lt.s32 	%p43, %r22, %r39;
	and.pred  	%p44, %p42, %p43;
	and.pred  	%p45, %p1, %p44;
	not.pred 	%p46, %p45;
	@%p46 bra 	$L__BB0_19;
	ld.global.f32 	%f55, [%rd3+24];
	add.s32 	%r56, %r22, %r14;
	mul.wide.u32 	%rd26, %r56, 4;
	add.s64 	%rd27, %rd1, %rd26;
	ld.global.f32 	%f56, [%rd27];
	fma.rn.f32 	%f77, %f55, %f56, %f77;
$L__BB0_19:
	add.s32 	%r23, %r16, 7;
	setp.gt.s32 	%p47, %r23, -1;
	setp.lt.s32 	%p48, %r23, %r39;
	and.pred  	%p49, %p47, %p48;
	and.pred  	%p50, %p1, %p49;
	not.pred 	%p51, %p50;
	@%p51 bra 	$L__BB0_21;
	ld.global.f32 	%f57, [%rd3+28];
	add.s32 	%r57, %r23, %r14;
	mul.wide.u32 	%rd28, %r57, 4;
	add.s64 	%rd29, %rd1, %rd28;
	ld.global.f32 	%f58, [%rd29];
	fma.rn.f32 	%f77, %f57, %f58, %f77;
$L__BB0_21:
	add.s32 	%r73, %r73, 8;
	setp.ne.s32 	%p52, %r73, %r9;
	mov.u32 	%r75, %r9;
	@%p52 bra 	$L__BB0_5;
$L__BB0_22:
	setp.eq.s32 	%p53, %r6, 0;
	@%p53 bra 	$L__BB0_43;
	setp.lt.u32 	%p54, %r7, 3;
	@%p54 bra 	$L__BB0_33;
	add.s32 	%r26, %r5, %r75;
	setp.gt.s32 	%p55, %r26, -1;
	setp.lt.s32 	%p56, %r26, %r39;
	and.pred  	%p57, %p55, %p56;
	and.pred  	%p59, %p1, %p57;
	not.pred 	%p60, %p59;
	@%p60 bra 	$L__BB0_26;
	add.s32 	%r58, %r75, %r13;
	mul.wide.u32 	%rd30, %r58, 4;
	add.s64 	%rd31, %rd2, %rd30;
	ld.global.f32 	%f60, [%rd31];
	add.s32 	%r59, %r26, %r14;
	mul.wide.u32 	%rd32, %r59, 4;
	add.s64 	%rd33, %rd1, %rd32;
	ld.global.f32 	%f61, [%rd33];
	fma.rn.f32 	%f77, %f60, %f61, %f77;
$L__BB0_26:
	add.s32 	%r27, %r26, 1;
	setp.gt.s32 	%p61, %r27, -1;
	setp.lt.s32 	%p62, %r27, %r39;
	and.pred  	%p63, %p61, %p62;
	and.pred  	%p64, %p1, %p63;
	cvt.u64.u32 	%rd34, %r13;
	cvt.u64.u32 	%rd35, %r75;
	add.s64 	%rd36, %rd35, %rd34;
	shl.b64 	%rd37, %rd36, 2;
	add.s64 	%rd4, %rd2, %rd37;
	not.pred 	%p65, %p64;
	@%p65 bra 	$L__BB0_28;
	ld.global.f32 	%f62, [%rd4+4];
	add.s32 	%r60, %r27, %r14;
	mul.wide.u32 	%rd38, %r60, 4;
	add.s64 	%rd39, %rd1, %rd38;
	ld.global.f32 	%f63, [%rd39];
	fma.rn.f32 	%f77, %f62, %f63, %f77;
$L__BB0_28:
	add.s32 	%r28, %r26, 2;
	setp.gt.s32 	%p66, %r28, -1;
	setp.lt.s32 	%p67, %r28, %r39;
	and.pred  	%p68, %p66, %p67;
	and.pred  	%p69, %p1, %p68;
	not.pred 	%p70, %p69;
	@%p70 bra 	$L__BB0_30;
	ld.global.f32 	%f64, [%rd4+8];
	add.s32 	%r61, %r28, %r14;
	mul.wide.u32 	%rd40, %r61, 4;
	add.s64 	%rd41, %rd1, %rd40;
	ld.global.f32 	%f65, [%rd41];
	fma.rn.f32 	%f77, %f64, %f65, %f77;
$L__BB0_30:
	add.s32 	%r29, %r26, 3;
	setp.gt.s32 	%p71, %r29, -1;
	setp.lt.s32 	%p72, %r29, %r39;
	and.pred  	%p73, %p71, %p72;
	and.pred  	%p74, %p1, %p73;
	not.pred 	%p75, %p74;
	@%p75 bra 	$L__BB0_32;
	ld.global.f32 	%f66, [%rd4+12];
	add.s32 	%r62, %r29, %r14;
	mul.wide.u32 	%rd42, %r62, 4;
	add.s64 	%rd43, %rd1, %rd42;
	ld.global.f32 	%f67, [%rd43];
	fma.rn.f32 	%f77, %f66, %f67, %f77;
$L__BB0_32:
	add.s32 	%r75, %r75, 4;
$L__BB0_33:
	setp.eq.s32 	%p76, %r8, 0;
	@%p76 bra 	$L__BB0_43;
	setp.eq.s32 	%p77, %r8, 1;
	@%p77 bra 	$L__BB0_40;
	add.s32 	%r32, %r5, %r75;
	setp.gt.s32 	%p78, %r32, -1;
	setp.lt.s32 	%p79, %r32, %r39;
	and.pred  	%p80, %p78, %p79;
	and.pred  	%p82, %p1, %p80;
	not.pred 	%p83, %p82;
	@%p83 bra 	$L__BB0_37;
	add.s32 	%r63, %r75, %r13;
	mul.wide.u32 	%rd44, %r63, 4;
	add.s64 	%rd45, %rd2, %rd44;
	ld.global.f32 	%f69, [%rd45];
	add.s32 	%r64, %r32, %r14;
	mul.wide.u32 	%rd46, %r64, 4;
	add.s64 	%rd47, %rd1, %rd46;
	ld.global.f32 	%f70, [%rd47];
	fma.rn.f32 	%f77, %f69, %f70, %f77;
$L__BB0_37:
	add.s32 	%r33, %r32, 1;
	setp.gt.s32 	%p84, %r33, -1;
	setp.lt.s32 	%p85, %r33, %r39;
	and.pred  	%p86, %p84, %p85;
	and.pred  	%p87, %p1, %p86;
	not.pred 	%p88, %p87;
	@%p88 bra 	$L__BB0_39;
	cvt.u64.u32 	%rd48, %r13;
	cvt.u64.u32 	%rd49, %r75;
	add.s64 	%rd50, %rd49, %rd48;
	shl.b64 	%rd51, %rd50, 2;
	add.s64 	%rd52, %rd2, %rd51;
	ld.global.f32 	%f71, [%rd52+4];
	add.s32 	%r65, %r33, %r14;
	mul.wide.u32 	%rd53, %r65, 4;
	add.s64 	%rd54, %rd1, %rd53;
	ld.global.f32 	%f72, [%rd54];
	fma.rn.f32 	%f77, %f71, %f72, %f77;
$L__BB0_39:
	add.s32 	%r75, %r75, 2;
$L__BB0_40:
	setp.eq.s32 	%p89, %r10, 0;
	@%p89 bra 	$L__BB0_43;
	add.s32 	%r36, %r5, %r75;
	setp.gt.s32 	%p90, %r36, -1;
	setp.lt.s32 	%p91, %r36, %r39;
	and.pred  	%p92, %p90, %p91;
	and.pred  	%p94, %p1, %p92;
	not.pred 	%p95, %p94;
	@%p95 bra 	$L__BB0_43;
	add.s32 	%r66, %r75, %r13;
	mul.wide.u32 	%rd55, %r66, 4;
	add.s64 	%rd56, %rd2, %rd55;
	ld.global.f32 	%f73, [%rd56];
	add.s32 	%r67, %r36, %r14;
	mul.wide.u32 	%rd57, %r67, 4;
	add.s64 	%rd58, %rd1, %rd57;
	ld.global.f32 	%f74, [%rd58];
	fma.rn.f32 	%f77, %f73, %f74, %f77;
$L__BB0_43:
	add.s32 	%r72, %r72, 1;
	setp.ne.s32 	%p96, %r72, %r38;
	@%p96 bra 	$L__BB0_3;
$L__BB0_44:
	add.s32 	%r68, %r39, -4;
	add.s32 	%r69, %r40, -4;
	mad.lo.s32 	%r70, %r69, %r1, %r3;
	mad.lo.s32 	%r71, %r70, %r68, %r2;
	cvta.to.global.u64 	%rd59, %rd5;
	mul.wide.s32 	%rd60, %r71, 4;
	add.s64 	%rd61, %rd59, %rd60;
	st.global.f32 	[%rd61], %f77;
$L__BB0_45:
	ret;

}
	// .globl	_Z15Average_poolingPfiiiiS_
.visible .entry _Z15Average_poolingPfiiiiS_(
	.param .u64 .ptr .align 1 _Z15Average_poolingPfiiiiS__param_0,
	.param .u32 _Z15Average_poolingPfiiiiS__param_1,
	.param .u32 _Z15Average_poolingPfiiiiS__param_2,
	.param .u32 _Z15Average_poolingPfiiiiS__param_3,
	.param .u32 _Z15Average_poolingPfiiiiS__param_4,
	.param .u64 .ptr .align 1 _Z15Average_poolingPfiiiiS__param_5
)
{
	.reg .pred 	%p<28>;
	.reg .b32 	%r<119>;
	.reg .b32 	%f<11>;
	.reg .b64 	%rd<31>;

	ld.param.u64 	%rd6, [_Z15Average_poolingPfiiiiS__param_0];
	ld.param.u32 	%r58, [_Z15Average_poolingPfiiiiS__param_1];
	ld.param.u32 	%r59, [_Z15Average_poolingPfiiiiS__param_2];
	ld.param.u32 	%r60, [_Z15Average_poolingPfiiiiS__param_3];
	ld.param.u32 	%r61, [_Z15Average_poolingPfiiiiS__param_4];
	ld.param.u64 	%rd7, [_Z15Average_poolingPfiiiiS__param_5];
	cvta.to.global.u64 	%rd1, %rd7;
	mov.u32 	%r62, %ctaid.x;
	mov.u32 	%r63, %ctaid.y;
	mov.u32 	%r64, %nctaid.y;
	mad.lo.s32 	%r1, %r62, %r64, %r63;
	mul.lo.s32 	%r65, %r61, %r1;
	mul.lo.s32 	%r118, %r65, %r61;
	setp.lt.s32 	%p1, %r61, 1;
	@%p1 bra 	$L__BB1_36;
	setp.gt.s32 	%p2, %r60, 0;
	@%p2 bra 	$L__BB1_15;
	and.b32  	%r3, %r61, 7;
	add.s32 	%r4, %r3, -1;
	and.b32  	%r5, %r61, 3;
	and.b32  	%r6, %r61, 2147483640;
	and.b32  	%r7, %r61, 1;
	mov.b32 	%r94, 0;
$L__BB1_3:
	setp.lt.u32 	%p3, %r61, 8;
	@%p3 bra 	$L__BB1_6;
	mov.b32 	%r96, 0;
$L__BB1_5:
	.pragma "nounroll";
	mul.wide.s32 	%rd8, %r118, 4;
	add.s64 	%rd9, %rd1, %rd8;
	mov.b32 	%r69, 0;
	st.global.u32 	[%rd9], %r69;
	st.global.u32 	[%rd9+4], %r69;
	st.global.u32 	[%rd9+8], %r69;
	st.global.u32 	[%rd9+12], %r69;
	st.global.u32 	[%rd9+16], %r69;
	st.global.u32 	[%rd9+20], %r69;
	st.global.u32 	[%rd9+24], %r69;
	st.global.u32 	[%rd9+28], %r69;
	add.s32 	%r118, %r118, 8;
	add.s32 	%r96, %r96, 8;
	setp.ne.s32 	%p4, %r96, %r6;
	@%p4 bra 	$L__BB1_5;
$L__BB1_6:
	setp.eq.s32 	%p5, %r3, 0;
	@%p5 bra 	$L__BB1_14;
	setp.lt.u32 	%p6, %r4, 3;
	@%p6 bra 	$L__BB1_9;
	mul.wide.s32 	%rd10, %r118, 4;
	add.s64 	%rd11, %rd1, %rd10;
	mov.b32 	%r71, 0;
	st.global.u32 	[%rd11], %r71;
	st.global.u32 	[%rd11+4], %r71;
	st.global.u32 	[%rd11+8], %r71;
	st.global.u32 	[%rd11+12], %r71;
	add.s32 	%r118, %r118, 4;
$L__BB1_9:
	setp.eq.s32 	%p7, %r5, 0;
	@%p7 bra 	$L__BB1_14;
	setp.eq.s32 	%p8, %r5, 1;
	@%p8 bra 	$L__BB1_12;
	mul.wide.s32 	%rd12, %r118, 4;
	add.s64 	%rd13, %rd1, %rd12;
	mov.b32 	%r73, 0;
	st.global.u32 	[%rd13], %r73;
	st.global.u32 	[%rd13+4], %r73;
	add.s32 	%r118, %r118, 2;
$L__BB1_12:
	setp.eq.s32 	%p9, %r7, 0;
	@%p9 bra 	$L__BB1_14;
	mul.wide.s32 	%rd14, %r118, 4;
	add.s64 	%rd15, %rd1, %rd14;
	mov.b32 	%r74, 0;
	st.global.u32 	[%rd15], %r74;
	add.s32 	%r118, %r118, 1;
$L__BB1_14:
	add.s32 	%r94, %r94, 1;
	setp.eq.s32 	%p10, %r94, %r61;
	@%p10 bra 	$L__BB1_36;
	bra.uni 	$L__BB1_3;
$L__BB1_15:
	and.b32  	%r25, %r61, 7;
	and.b32  	%r26, %r61, 3;
	and.b32  	%r27, %r61, 1;
	and.b32  	%r76, %r61, 2147483640;
	neg.s32 	%r28, %r76;
	add.s64 	%rd2, %rd1, 16;
	cvta.to.global.u64 	%rd3, %rd6;
	mul.lo.s32 	%r29, %r58, %r1;
	mov.b32 	%r105, 0;
$L__BB1_16:
	mul.lo.s32 	%r32, %r105, %r60;
	setp.ge.s32 	%p11, %r32, %r58;
	@%p11 bra 	$L__BB1_24;
	add.s32 	%r86, %r29, %r32;
	mul.lo.s32 	%r33, %r86, %r59;
	mov.b32 	%r107, 0;
$L__BB1_18:
	mul.lo.s32 	%r36, %r107, %r60;
	setp.ge.s32 	%p19, %r36, %r59;
	mov.f32 	%f10, 0f00000000;
	@%p19 bra 	$L__BB1_23;
	add.s32 	%r88, %r36, %r33;
	cvt.s64.s32 	%rd4, %r88;
	mov.b32 	%r108, 0;
	mov.f32 	%f10, 0f00000000;
$L__BB1_20:
	mul.lo.s32 	%r90, %r108, %r59;
	cvt.s64.s32 	%rd24, %r90;
	add.s64 	%rd5, %rd24, %rd4;
	mov.b32 	%r109, 0;
$L__BB1_21:
	cvt.u64.u32 	%rd25, %r109;
	add.s64 	%rd26, %rd5, %rd25;
	shl.b64 	%rd27, %rd26, 2;
	add.s64 	%rd28, %rd3, %rd27;
	ld.global.f32 	%f7, [%rd28];
	fma.rn.f32 	%f10, %f7, 0f3E800000, %f10;
	add.s32 	%r109, %r109, 1;
	setp.lt.s32 	%p20, %r109, %r60;
	add.s32 	%r91, %r109, %r36;
	setp.lt.s32 	%p21, %r91, %r59;
	and.pred  	%p22, %p20, %p21;
	@%p22 bra 	$L__BB1_21;
	add.s32 	%r108, %r108, 1;
	setp.lt.s32 	%p23, %r108, %r60;
	add.s32 	%r92, %r108, %r32;
	setp.lt.s32 	%p24, %r92, %r58;
	and.pred  	%p25, %p23, %p24;
	@%p25 bra 	$L__BB1_20;
$L__BB1_23:
	mul.wide.s32 	%rd29, %r118, 4;
	add.s64 	%rd30, %rd1, %rd29;
	st.global.f32 	[%rd30], %f10;
	add.s32 	%r118, %r118, 1;
	add.s32 	%r107, %r107, 1;
	setp.eq.s32 	%p26, %r107, %r61;
	@%p26 bra 	$L__BB1_35;
	bra.uni 	$L__BB1_18;
$L__BB1_24:
	setp.lt.u32 	%p12, %r61, 8;
	@%p12 bra 	$L__BB1_27;
	mov.u32 	%r110, %r28;
$L__BB1_26:
	.pragma "nounroll";
	mul.wide.s32 	%rd16, %r118, 4;
	add.s64 	%rd17, %rd2, %rd16;
	mov.b32 	%r78, 0;
	st.global.u32 	[%rd17+-16], %r78;
	st.global.u32 	[%rd17+-12], %r78;
	st.global.u32 	[%rd17+-8], %r78;
	st.global.u32 	[%rd17+-4], %r78;
	st.global.u32 	[%rd17], %r78;
	st.global.u32 	[%rd17+4], %r78;
	st.global.u32 	[%rd17+8], %r78;
	st.global.u32 	[%rd17+12], %r78;
	add.s32 	%r118, %r118, 8;
	add.s32 	%r110, %r110, 8;
	setp.ne.s32 	%p13, %r110, 0;
	@%p13 bra 	$L__BB1_26;
$L__BB1_27:
	setp.eq.s32 	%p14, %r25, 0;
	@%p14 bra 	$L__BB1_35;
	add.s32 	%r80, %r25, -1;
	setp.lt.u32 	%p15, %r80, 3;
	@%p15 bra 	$L__BB1_30;
	mul.wide.s32 	%rd18, %r118, 4;
	add.s64 	%rd19, %rd1, %rd18;
	mov.b32 	%r81, 0;
	st.global.u32 	[%rd19], %r81;
	st.global.u32 	[%rd19+4], %r81;
	st.global.u32 	[%rd19+8], %r81;
	st.global.u32 	[%rd19+12], %r81;
	add.s32 	%r118, %r118, 4;
$L__BB1_30:
	setp.eq.s32 	%p16, %r26, 0;
	@%p16 bra 	$L__BB1_35;
	setp.eq.s32 	%p17, %r26, 1;
	@%p17 bra 	$L__BB1_33;
	mul.wide.s32 	%rd20, %r118, 4;
	add.s64 	%rd21, %rd1, %rd20;
	mov.b32 	%r83, 0;
	st.global.u32 	[%rd21], %r83;
	st.global.u32 	[%rd21+4], %r83;
	add.s32 	%r118, %r118, 2;
$L__BB1_33:
	setp.eq.s32 	%p18, %r27, 0;
	@%p18 bra 	$L__BB1_35;
	mul.wide.s32 	%rd22, %r118, 4;
	add.s64 	%rd23, %rd1, %rd22;
	mov.b32 	%r84, 0;
	st.global.u32 	[%rd23], %r84;
	add.s32 	%r118, %r118, 1;
$L__BB1_35:
	add.s32 	%r105, %r105, 1;
	setp.ne.s32 	%p27, %r105, %r61;
	@%p27 bra 	$L__BB1_16;
$L__BB1_36:
	ret;

}
	// .globl	_Z13tanh_activatePfS_iii
.visible .entry _Z13tanh_activatePfS_iii(
	.param .u64 .ptr .align 1 _Z13tanh_activatePfS_iii_param_0,
	.param .u64 .ptr .align 1 _Z13tanh_activatePfS_iii_param_1,
	.param .u32 _Z13tanh_activatePfS_iii_param_2,
	.param .u32 _Z13tanh_activatePfS_iii_param_3,
	.param .u32 _Z13tanh_activatePfS_iii_param_4
)
{
	.reg .pred 	%p<6>;
	.reg .b32 	%r<11>;
	.reg .b32 	%f<18>;
	.reg .b64 	%rd<8>;

	ld.param.u64 	%rd1, [_Z13tanh_activatePfS_iii_param_0];
	ld.param.u64 	%rd2, [_Z13tanh_activatePfS_iii_param_1];
	ld.param.u32 	%r4, [_Z13tanh_activatePfS_iii_param_2];
	ld.param.u32 	%r5, [_Z13tanh_activatePfS_iii_param_3];
	ld.param.u32 	%r6, [_Z13tanh_activatePfS_iii_param_4];
	mov.u32 	%r1, %ctaid.x;
	mov.u32 	%r2, %tid.x;
	mov.u32 	%r3, %tid.y;
	setp.ge.s32 	%p1, %r3, %r5;
	setp.ge.s32 	%p2, %r2, %r4;
	or.pred  	%p3, %p2, %p1;
	setp.ge.s32 	%p4, %r1, %r6;
	or.pred  	%p5, %p3, %p4;
	@%p5 bra 	$L__BB2_2;
	cvta.to.global.u64 	%rd3, %rd1;
	cvta.to.global.u64 	%rd4, %rd2;
	mad.lo.s32 	%r7, %r5, %r1, %r3;
	mad.lo.s32 	%r8, %r7, %r4, %r2;
	mul.wide.u32 	%rd5, %r8, 4;
	add.s64 	%rd6, %rd3, %rd5;
	ld.global.f32 	%f1, [%rd6];
	mul.f32 	%f2, %f1, 0fC0000000;
	fma.rn.f32 	%f3, %f2, 0f3BBB989D, 0f3F000000;
	cvt.sat.f32.f32 	%f4, %f3;
	mov.f32 	%f5, 0f4B400001;
	mov.f32 	%f6, 0f437C0000;
	fma.rm.f32 	%f7, %f4, %f6, %f5;
	add.f32 	%f8, %f7, 0fCB40007F;
	neg.f32 	%f9, %f8;
	fma.rn.f32 	%f10, %f2, 0f3FB8AA3B, %f9;
	fma.rn.f32 	%f11, %f2, 0f32A57060, %f10;
	mov.b32 	%r9, %f7;
	shl.b32 	%r10, %r9, 23;
	mov.b32 	%f12, %r10;
	ex2.approx.ftz.f32 	%f13, %f11;
	fma.rn.f32 	%f14, %f13, %f12, 0f3F800000;
	mov.f32 	%f15, 0f40000000;
	div.rn.f32 	%f16, %f15, %f14;
	add.f32 	%f17, %f16, 0fBF800000;
	add.s64 	%rd7, %rd4, %rd5;
	st.global.f32 	[%rd7], %f17;
$L__BB2_2:
	ret;

}
	// .globl	_Z10classifierPfiS_iS_S_i
.visible .entry _Z10classifierPfiS_iS_S_i(
	.param .u64 .ptr .align 1 _Z10classifierPfiS_iS_S_i_param_0,
	.param .u32 _Z10classifierPfiS_iS_S_i_param_1,
	.param .u64 .ptr .align 1 _Z10classifierPfiS_iS_S_i_param_2,
	.param .u32 _Z10classifierPfiS_iS_S_i_param_3,
	.param .u64 .ptr .align 1 _Z10classifierPfiS_iS_S_i_param_4,
	.param .u64 .ptr .align 1 _Z10classifierPfiS_iS_S_i_param_5,
	.param .u32 _Z10classifierPfiS_iS_S_i_param_6
)
{
	.reg .pred 	%p<11>;
	.reg .b32 	%r<30>;
	.reg .b32 	%f<105>;
	.reg .b64 	%rd<48>;

	ld.param.u64 	%rd19, [_Z10classifierPfiS_iS_S_i_param_0];
	ld.param.u32 	%r17, [_Z10classifierPfiS_iS_S_i_param_1];
	ld.param.u64 	%rd17, [_Z10classifierPfiS_iS_S_i_param_2];
	ld.param.u64 	%rd20, [_Z10classifierPfiS_iS_S_i_param_4];
	ld.param.u64 	%rd18, [_Z10classifierPfiS_iS_S_i_param_5];
	ld.param.u32 	%r18, [_Z10classifierPfiS_iS_S_i_param_6];
	cvta.to.global.u64 	%rd1, %rd19;
	cvta.to.global.u64 	%rd2, %rd20;
	mov.u32 	%r19, %ctaid.x;
	mov.u32 	%r20, %ntid.x;
	mov.u32 	%r21, %tid.x;
	mad.lo.s32 	%r1, %r19, %r20, %r21;
	setp.ge.s32 	%p1, %r1, %r18;
	@%p1 bra 	$L__BB3_15;
	cvta.to.global.u64 	%rd21, %rd17;
	mul.wide.s32 	%rd22, %r1, 4;
	add.s64 	%rd3, %rd21, %rd22;
	mov.b32 	%r22, 0;
	st.global.u32 	[%rd3], %r22;
	setp.lt.s32 	%p2, %r17, 1;
	mov.f32 	%f104, 0f00000000;
	@%p2 bra 	$L__BB3_14;
	mul.lo.s32 	%r24, %r17, %r1;
	cvt.s64.s32 	%rd4, %r24;
	and.b32  	%r2, %r17, 15;
	setp.lt.u32 	%p3, %r17, 16;
	mov.b32 	%r27, 0;
	mov.f32 	%f104, 0f00000000;
	@%p3 bra 	$L__BB3_5;
	and.b32  	%r27, %r17, 2147483632;
	neg.s32 	%r25, %r27;
	shl.b64 	%rd23, %rd4, 2;
	add.s64 	%rd24, %rd23, %rd2;
	add.s64 	%rd45, %rd24, 32;
	add.s64 	%rd44, %rd1, 32;
	mov.f32 	%f104, 0f00000000;
$L__BB3_4:
	.pragma "nounroll";
	ld.global.f32 	%f14, [%rd45+-32];
	ld.global.f32 	%f15, [%rd44+-32];
	fma.rn.f32 	%f16, %f14, %f15, %f104;
	st.global.f32 	[%rd3], %f16;
	ld.global.f32 	%f17, [%rd45+-28];
	ld.global.f32 	%f18, [%rd44+-28];
	fma.rn.f32 	%f19, %f17, %f18, %f16;
	st.global.f32 	[%rd3], %f19;
	ld.global.f32 	%f20, [%rd45+-24];
	ld.global.f32 	%f21, [%rd44+-24];
	fma.rn.f32 	%f22, %f20, %f21, %f19;
	st.global.f32 	[%rd3], %f22;
	ld.global.f32 	%f23, [%rd45+-20];
	ld.global.f32 	%f24, [%rd44+-20];
	fma.rn.f32 	%f25, %f23, %f24, %f22;
	st.global.f32 	[%rd3], %f25;
	ld.global.f32 	%f26, [%rd45+-16];
	ld.global.f32 	%f27, [%rd44+-16];
	fma.rn.f32 	%f28, %f26, %f27, %f25;
	st.global.f32 	[%rd3], %f28;
	ld.global.f32 	%f29, [%rd45+-12];
	ld.global.f32 	%f30, [%rd44+-12];
	fma.rn.f32 	%f31, %f29, %f30, %f28;
	st.global.f32 	[%rd3], %f31;
	ld.global.f32 	%f32, [%rd45+-8];
	ld.global.f32 	%f33, [%rd44+-8];
	fma.rn.f32 	%f34, %f32, %f33, %f31;
	st.global.f32 	[%rd3], %f34;
	ld.global.f32 	%f35, [%rd45+-4];
	ld.global.f32 	%f36, [%rd44+-4];
	fma.rn.f32 	%f37, %f35, %f36, %f34;
	st.global.f32 	[%rd3], %f37;
	ld.global.f32 	%f38, [%rd45];
	ld.global.f32 	%f39, [%rd44];
	fma.rn.f32 	%f40, %f38, %f39, %f37;
	st.global.f32 	[%rd3], %f40;
	ld.global.f32 	%f41, [%rd45+4];
	ld.global.f32 	%f42, [%rd44+4];
	fma.rn.f32 	%f43, %f41, %f42, %f40;
	st.global.f32 	[%rd3], %f43;
	ld.global.f32 	%f44, [%rd45+8];
	ld.global.f32 	%f45, [%rd44+8];
	fma.rn.f32 	%f46, %f44, %f45, %f43;
	st.global.f32 	[%rd3], %f46;
	ld.global.f32 	%f47, [%rd45+12];
	ld.global.f32 	%f48, [%rd44+12];
	fma.rn.f32 	%f49, %f47, %f48, %f46;
	st.global.f32 	[%rd3], %f49;
	ld.global.f32 	%f50, [%rd45+16];
	ld.global.f32 	%f51, [%rd44+16];
	fma.rn.f32 	%f52, %f50, %f51, %f49;
	st.global.f32 	[%rd3], %f52;
	ld.global.f32 	%f53, [%rd45+20];
	ld.global.f32 	%f54, [%rd44+20];
	fma.rn.f32 	%f55, %f53, %f54, %f52;
	st.global.f32 	[%rd3], %f55;
	ld.global.f32 	%f56, [%rd45+24];
	ld.global.f32 	%f57, [%rd44+24];
	fma.rn.f32 	%f58, %f56, %f57, %f55;
	st.global.f32 	[%rd3], %f58;
	ld.global.f32 	%f59, [%rd45+28];
	ld.global.f32 	%f60, [%rd44+28];
	fma.rn.f32 	%f104, %f59, %f60, %f58;
	st.global.f32 	[%rd3], %f104;
	add.s32 	%r25, %r25, 16;
	add.s64 	%rd45, %rd45, 64;
	add.s64 	%rd44, %rd44, 64;
	setp.ne.s32 	%p4, %r25, 0;
	@%p4 bra 	$L__BB3_4;
$L__BB3_5:
	setp.eq.s32 	%p5, %r2, 0;
	@%p5 bra 	$L__BB3_14;
	and.b32  	%r8, %r17, 7;
	setp.lt.u32 	%p6, %r2, 8;
	@%p6 bra 	$L__BB3_8;
	cvt.u64.u32 	%rd25, %r27;
	add.s64 	%rd26, %rd25, %rd4;
	shl.b64 	%rd27, %rd26, 2;
	add.s64 	%rd28, %rd2, %rd27;
	ld.global.f32 	%f61, [%rd28];
	mul.wide.u32 	%rd29, %r27, 4;
	add.s64 	%rd30, %rd1, %rd29;
	ld.global.f32 	%f62, [%rd30];
	fma.rn.f32 	%f63, %f61, %f62, %f104;
	st.global.f32 	[%rd3], %f63;
	ld.global.f32 	%f64, [%rd28+4];
	ld.global.f32 	%f65, [%rd30+4];
	fma.rn.f32 	%f66, %f64, %f65, %f63;
	st.global.f32 	[%rd3], %f66;
	ld.global.f32 	%f67, [%rd28+8];
	ld.global.f32 	%f68, [%rd30+8];
	fma.rn.f32 	%f69, %f67, %f68, %f66;
	st.global.f32 	[%rd3], %f69;
	ld.global.f32 	%f70, [%rd28+12];
	ld.global.f32 	%f71, [%rd30+12];
	fma.rn.f32 	%f72, %f70, %f71, %f69;
	st.global.f32 	[%rd3], %f72;
	ld.global.f32 	%f73, [%rd28+16];
	ld.global.f32 	%f74, [%rd30+16];
	fma.rn.f32 	%f75, %f73, %f74, %f72;
	st.global.f32 	[%rd3], %f75;
	ld.global.f32 	%f76, [%rd28+20];
	ld.global.f32 	%f77, [%rd30+20];
	fma.rn.f32 	%f78, %f76, %f77, %f75;
	st.global.f32 	[%rd3], %f78;
	ld.global.f32 	%f79, [%rd28+24];
	ld.global.f32 	%f80, [%rd30+24];
	fma.rn.f32 	%f81, %f79, %f80, %f78;
	st.global.f32 	[%rd3], %f81;
	ld.global.f32 	%f82, [%rd28+28];
	ld.global.f32 	%f83, [%rd30+28];
	fma.rn.f32 	%f104, %f82, %f83, %f81;
	st.global.f32 	[%rd3], %f104;
	add.s32 	%r27, %r27, 8;
$L__BB3_8:
	setp.eq.s32 	%p7, %r8, 0;
	@%p7 bra 	$L__BB3_14;
	and.b32  	%r11, %r17, 3;
	setp.lt.u32 	%p8, %r8, 4;
	@%p8 bra 	$L__BB3_11;
	cvt.u64.u32 	%rd31, %r27;
	add.s64 	%rd32, %rd31, %rd4;
	shl.b64 	%rd33, %rd32, 2;
	add.s64 	%rd34, %rd2, %rd33;
	ld.global.f32 	%f84, [%rd34];
	mul.wide.u32 	%rd35, %r27, 4;
	add.s64 	%rd36, %rd1, %rd35;
	ld.global.f32 	%f85, [%rd36];
	fma.rn.f32 	%f86, %f84, %f85, %f104;
	st.global.f32 	[%rd3], %f86;
	ld.global.f32 	%f87, [%rd34+4];
	ld.global.f32 	%f88, [%rd36+4];
	fma.rn.f32 	%f89, %f87, %f88, %f86;
	st.global.f32 	[%rd3], %f89;
	ld.global.f32 	%f90, [%rd34+8];
	ld.global.f32 	%f91, [%rd36+8];
	fma.rn.f32 	%f92, %f90, %f91, %f89;
	st.global.f32 	[%rd3], %f92;
	ld.global.f32 	%f93, [%rd34+12];
	ld.global.f32 	%f94, [%rd36+12];
	fma.rn.f32 	%f104, %f93, %f94, %f92;
	st.global.f32 	[%rd3], %f104;
	add.s32 	%r27, %r27, 4;
$L__BB3_11:
	setp.eq.s32 	%p9, %r11, 0;
	@%p9 bra 	$L__BB3_14;
	cvt.u64.u32 	%rd37, %r27;
	mul.wide.u32 	%rd38, %r27, 4;
	add.s64 	%rd47, %rd1, %rd38;
	add.s64 	%rd39, %rd4, %rd37;
	shl.b64 	%rd40, %rd39, 2;
	add.s64 	%rd46, %rd2, %rd40;
	neg.s32 	%r29, %r11;
$L__BB3_13:
	.pragma "nounroll";
	ld.global.f32 	%f95, [%rd46];
	ld.global.f32 	%f96, [%rd47];
	fma.rn.f32 	%f104, %f95, %f96, %f104;
	st.global.f32 	[%rd3], %f104;
	add.s64 	%rd47, %rd47, 4;
	add.s64 	%rd46, %rd46, 4;
	add.s32 	%r29, %r29, 1;
	setp.ne.s32 	%p10, %r29, 0;
	@%p10 bra 	$L__BB3_13;
$L__BB3_14:
	cvta.to.global.u64 	%rd41, %rd18;
	add.s64 	%rd43, %rd41, %rd22;
	ld.global.f32 	%f97, [%rd43];
	add.f32 	%f98, %f97, %f104;
	st.global.f32 	[%rd3], %f98;
$L__BB3_15:
	ret;

}


// ===== COMPILED SASS (sm_100) =====

	.target	sm_100

	.elftype	@"ET_EXEC"


//--------------------- .note.nv.tkinfo           --------------------------
	.section	.note.nv.tkinfo,"",@"SHT_NOTE"
	.sectionflags	@"SHF_NOTE_NV_TKINFO"
	.tkinfo
        /*0018*/ 	.word	0x00000002
        /*0030*/ 	.string	""
        /*0030*/ 	.string	"ptxas"
        /*0030*/ 	.string	"Cuda compilation tools, release 13.0, V13.0.88"
        /*0030*/ 	.string	"Build cuda_13.0.r13.0/compiler.36424714_0"
        /*0030*/ 	.string	"-arch sm_100 -m 64 "



//--------------------- .note.nv.cuinfo           --------------------------
	.section	.note.nv.cuinfo,"",@"SHT_NOTE"
	.sectionflags	@"SHF_NOTE_NV_CUINFO"
        /*0018*/ 	.short	0x0002
        /*001a*/ 	.short	0x0064
        /*001c*/ 	.short	0x0082
	.zero		2


//--------------------- .nv.info                  --------------------------
	.section	.nv.info,"",@"SHT_CUDA_INFO"
	.align	4


	//----- nvinfo : EIATTR_REGCOUNT
	.align		4
        /*0000*/ 	.byte	0x04, 0x2f
        /*0002*/ 	.short	(.L_1 - .L_0)
	.align		4
.L_0:
        /*0004*/ 	.word	index@(_Z14convolution_2DPfS_S_iiii)
        /*0008*/ 	.word	0x00000020


	//----- nvinfo : EIATTR_FRAME_SIZE
	.align		4
.L_1:
        /*000c*/ 	.byte	0x04, 0x11
        /*000e*/ 	.short	(.L_3 - .L_2)
	.align		4
.L_2:
        /*0010*/ 	.word	index@(_Z14convolution_2DPfS_S_iiii)
        /*0014*/ 	.word	0x00000000


	//----- nvinfo : EIATTR_REGCOUNT
	.align		4
.L_3:
        /*0018*/ 	.byte	0x04, 0x2f
        /*001a*/ 	.short	(.L_5 - .L_4)
	.align		4
.L_4:
        /*001c*/ 	.word	index@(_Z15Average_poolingPfiiiiS_)
        /*0020*/ 	.word	0x00000017


	//----- nvinfo : EIATTR_FRAME_SIZE
	.align		4
.L_5:
        /*0024*/ 	.byte	0x04, 0x11
        /*0026*/ 	.short	(.L_7 - .L_6)
	.align		4
.L_6:
        /*0028*/ 	.word	index@(_Z15Average_poolingPfiiiiS_)
        /*002c*/ 	.word	0x00000000


	//----- nvinfo : EIATTR_REGCOUNT
	.align		4
.L_7:
        /*0030*/ 	.byte	0x04, 0x2f
        /*0032*/ 	.short	(.L_9 - .L_8)
	.align		4
.L_8:
        /*0034*/ 	.word	index@(_Z13tanh_activatePfS_iii)
        /*0038*/ 	.word	0x0000000d


	//----- nvinfo : EIATTR_FRAME_SIZE
	.align		4
.L_9:
        /*003c*/ 	.byte	0x04, 0x11
        /*003e*/ 	.short	(.L_11 - .L_10)
	.align		4
.L_10:
        /*0040*/ 	.word	index@($__internal_0_$__cuda_sm3x_div_rn_noftz_f32_slowpath)
        /*0044*/ 	.word	0x00000000


	//----- nvinfo : EIATTR_FRAME_SIZE
	.align		4
.L_11:
        /*0048*/ 	.byte	0x04, 0x11
        /*004a*/ 	.short	(.L_13 - .L_12)
	.align		4
.L_12:
        /*004c*/ 	.word	index@(_Z13tanh_activatePfS_iii)
        /*0050*/ 	.word	0x00000000


	//----- nvinfo : EIATTR_REGCOUNT
	.align		4
.L_13:
        /*0054*/ 	.byte	0x04, 0x2f
        /*0056*/ 	.short	(.L_15 - .L_14)
	.align		4
.L_14:
        /*0058*/ 	.word	index@(_Z10classifierPfiS_iS_S_i)
        /*005c*/ 	.word	0x00000014


	//----- nvinfo : EIATTR_FRAME_SIZE
	.align		4
.L_15:
        /*0060*/ 	.byte	0x04, 0x11
        /*0062*/ 	.short	(.L_17 - .L_16)
	.align		4
.L_16:
        /*0064*/ 	.word	index@(_Z10classifierPfiS_iS_S_i)
        /*0068*/ 	.word	0x00000000


	//----- nvinfo : EIATTR_MIN_STACK_SIZE
	.align		4
.L_17:
        /*006c*/ 	.byte	0x04, 0x12
        /*006e*/ 	.short	(.L_19 - .L_18)
	.align		4
.L_18:
        /*0070*/ 	.word	index@(_Z10classifierPfiS_iS_S_i)
        /*0074*/ 	.word	0x00000000


	//----- nvinfo : EIATTR_MIN_STACK_SIZE
	.align		4
.L_19:
        /*0078*/ 	.byte	0x04, 0x12
        /*007a*/ 	.short	(.L_21 - .L_20)
	.align		4
.L_20:
        /*007c*/ 	.word	index@(_Z13tanh_activatePfS_iii)
        /*0080*/ 	.word	0x00000000


	//----- nvinfo : EIATTR_MIN_STACK_SIZE
	.align		4
.L_21:
        /*0084*/ 	.byte	0x04, 0x12
        /*0086*/ 	.short	(.L_23 - .L_22)
	.align		4
.L_22:
        /*0088*/ 	.word	index@(_Z15Average_poolingPfiiiiS_)
        /*008c*/ 	.word	0x00000000


	//----- nvinfo : EIATTR_MIN_STACK_SIZE
	.align		4
.L_23:
        /*0090*/ 	.byte	0x04, 0x12
        /*0092*/ 	.short	(.L_25 - .L_24)
	.align		4
.L_24:
        /*0094*/ 	.word	index@(_Z14convolution_2DPfS_S_iiii)
        /*0098*/ 	.word	0x00000000
.L_25:


//--------------------- .nv.compat                --------------------------
	.section	.nv.compat,"",@"SHT_CUDA_COMPAT_INFO"
	.align	4
        /*0000*/ 	.byte	0x02, 0x09, 0x00, 0x00, 0x02, 0x02, 0x01, 0x00, 0x02, 0x05, 0x05, 0x00, 0x03, 0x07, 0x01, 0x01
        /*0010*/ 	.byte	0x02, 0x03, 0x00, 0x00, 0x02, 0x06, 0x01, 0x00, 0x04, 0x0b, 0x08, 0x00, 0x01, 0x00, 0x00, 0x00
        /*0020*/ 	.byte	0x00, 0x00, 0x00, 0x00


//--------------------- .nv.info._Z10classifierPfiS_iS_S_i --------------------------
	.section	.nv.info._Z10classifierPfiS_iS_S_i,"",@"SHT_CUDA_INFO"
	.sectionflags	@""
	.align	4


	//----- nvinfo : EIATTR_CUDA_API_VERSION
	.align		4
        /*0000*/ 	.byte	0x04, 0x37
        /*0002*/ 	.short	(.L_27 - .L_26)
.L_26:
        /*0004*/ 	.word	0x00000082


	//----- nvinfo : EIATTR_KPARAM_INFO
	.align		4
.L_27:
        /*0008*/ 	.byte	0x04, 0x17
        /*000a*/ 	.short	(.L_29 - .L_28)
.L_28:
        /*000c*/ 	.word	0x00000000
        /*0010*/ 	.short	0x0006
        /*0012*/ 	.short	0x0030
        /*0014*/ 	.byte	0x00, 0xf0, 0x11, 0x00


	//----- nvinfo : EIATTR_KPARAM_INFO
	.align		4
.L_29:
        /*0018*/ 	.byte	0x04, 0x17
        /*001a*/ 	.short	(.L_31 - .L_30)
.L_30:
        /*001c*/ 	.word	0x00000000
        /*0020*/ 	.short	0x0005
        /*0022*/ 	.short	0x0028
        /*0024*/ 	.byte	0x00, 0xf5, 0x21, 0x00


	//----- nvinfo : EIATTR_KPARAM_INFO
	.align		4
.L_31:
        /*0028*/ 	.byte	0x04, 0x17
        /*002a*/ 	.short	(.L_33 - .L_32)
.L_32:
        /*002c*/ 	.word	0x00000000
        /*0030*/ 	.short	0x0004
        /*0032*/ 	.short	0x0020
        /*0034*/ 	.byte	0x00, 0xf5, 0x21, 0x00


	//----- nvinfo : EIATTR_KPARAM_INFO
	.align		4
.L_33:
        /*0038*/ 	.byte	0x04, 0x17
        /*003a*/ 	.short	(.L_35 - .L_34)
.L_34:
        /*003c*/ 	.word	0x00000000
        /*0040*/ 	.short	0x0003
        /*0042*/ 	.short	0x0018
        /*0044*/ 	.byte	0x00, 0xf0, 0x11, 0x00


	//----- nvinfo : EIATTR_KPARAM_INFO
	.align		4
.L_35:
        /*0048*/ 	.byte	0x04, 0x17
        /*004a*/ 	.short	(.L_37 - .L_36)
.L_36:
        /*004c*/ 	.word	0x00000000
        /*0050*/ 	.short	0x0002
        /*0052*/ 	.short	0x0010
        /*0054*/ 	.byte	0x00, 0xf5, 0x21, 0x00


	//----- nvinfo : EIATTR_KPARAM_INFO
	.align		4
.L_37:
        /*0058*/ 	.byte	0x04, 0x17
        /*005a*/ 	.short	(.L_39 - .L_38)
.L_38:
        /*005c*/ 	.word	0x00000000
        /*0060*/ 	.short	0x0001
        /*0062*/ 	.short	0x0008
        /*0064*/ 	.byte	0x00, 0xf0, 0x11, 0x00


	//----- nvinfo : EIATTR_KPARAM_INFO
	.align		4
.L_39:
        /*0068*/ 	.byte	0x04, 0x17
        /*006a*/ 	.short	(.L_41 - .L_40)
.L_40:
        /*006c*/ 	.word	0x00000000
        /*0070*/ 	.short	0x0000
        /*0072*/ 	.short	0x0000
        /*0074*/ 	.byte	0x00, 0xf5, 0x21, 0x00


	//----- nvinfo : EIATTR_SPARSE_MMA_MASK
	.align		4
.L_41:
        /*0078*/ 	.byte	0x03, 0x50
        /*007a*/ 	.short	0x0000


	//----- nvinfo : EIATTR_MAXREG_COUNT
	.align		4
        /*007c*/ 	.byte	0x03, 0x1b
        /*007e*/ 	.short	0x00ff


	//----- nvinfo : EIATTR_MERCURY_ISA_VERSION
	.align		4
        /*0080*/ 	.byte	0x03, 0x5f
        /*0082*/ 	.short	0x0101


	//----- nvinfo : EIATTR_VRC_CTA_INIT_COUNT
	.align		4
        /*0084*/ 	.byte	0x02, 0x4a
	.zero		1
	.zero		1


	//----- nvinfo : EIATTR_EXIT_INSTR_OFFSETS
	.align		4
        /*0088*/ 	.byte	0x04, 0x1c
        /*008a*/ 	.short	(.L_43 - .L_42)


	//   ....[0]....
.L_42:
        /*008c*/ 	.word	0x00000070


	//   ....[1]....
        /*0090*/ 	.word	0x00000d90


	//----- nvinfo : EIATTR_CBANK_PARAM_SIZE
	.align		4
.L_43:
        /*0094*/ 	.byte	0x03, 0x19
        /*0096*/ 	.short	0x0034


	//----- nvinfo : EIATTR_PARAM_CBANK
	.align		4
        /*0098*/ 	.byte	0x04, 0x0a
        /*009a*/ 	.short	(.L_45 - .L_44)
	.align		4
.L_44:
        /*009c*/ 	.word	index@(.nv.constant0._Z10classifierPfiS_iS_S_i)
        /*00a0*/ 	.short	0x0380
        /*00a2*/ 	.short	0x0034


	//----- nvinfo : EIATTR_SW_WAR
	.align		4
.L_45:
        /*00a4*/ 	.byte	0x04, 0x36
        /*00a6*/ 	.short	(.L_47 - .L_46)
.L_46:
        /*00a8*/ 	.word	0x00000008
.L_47:


//--------------------- .nv.info._Z13tanh_activatePfS_iii --------------------------
	.section	.nv.info._Z13tanh_activatePfS_iii,"",@"SHT_CUDA_INFO"
	.sectionflags	@""
	.align	4


	//----- nvinfo : EIATTR_CUDA_API_VERSION
	.align		4
        /*0000*/ 	.byte	0x04, 0x37
        /*0002*/ 	.short	(.L_49 - .L_48)
.L_48:
        /*0004*/ 	.word	0x00000082


	//----- nvinfo : EIATTR_KPARAM_INFO
	.align		4
.L_49:
        /*0008*/ 	.byte	0x04, 0x17
        /*000a*/ 	.short	(.L_51 - .L_50)
.L_50:
        /*000c*/ 	.word	0x00000000
        /*0010*/ 	.short	0x0004
        /*0012*/ 	.short	0x0018
        /*0014*/ 	.byte	0x00, 0xf0, 0x11, 0x00


	//----- nvinfo : EIATTR_KPARAM_INFO
	.align		4
.L_51:
        /*0018*/ 	.byte	0x04, 0x17
        /*001a*/ 	.short	(.L_53 - .L_52)
.L_52:
        /*001c*/ 	.word	0x00000000
        /*0020*/ 	.short	0x0003
        /*0022*/ 	.short	0x0014
        /*0024*/ 	.byte	0x00, 0xf0, 0x11, 0x00


	//----- nvinfo : EIATTR_KPARAM_INFO
	.align		4
.L_53:
        /*0028*/ 	.byte	0x04, 0x17
        /*002a*/ 	.short	(.L_55 - .L_54)
.L_54:
        /*002c*/ 	.word	0x00000000
        /*0030*/ 	.short	0x0002
        /*0032*/ 	.short	0x0010
        /*0034*/ 	.byte	0x00, 0xf0, 0x11, 0x00


	//----- nvinfo : EIATTR_KPARAM_INFO
	.align		4
.L_55:
        /*0038*/ 	.byte	0x04, 0x17
        /*003a*/ 	.short	(.L_57 - .L_56)
.L_56:
        /*003c*/ 	.word	0x00000000
        /*0040*/ 	.short	0x0001
        /*0042*/ 	.short	0x0008
        /*0044*/ 	.byte	0x00, 0xf5, 0x21, 0x00


	//----- nvinfo : EIATTR_KPARAM_INFO
	.align		4
.L_57:
        /*0048*/ 	.byte	0x04, 0x17
        /*004a*/ 	.short	(.L_59 - .L_58)
.L_58:
        /*004c*/ 	.word	0x00000000
        /*0050*/ 	.short	0x0000
        /*0052*/ 	.short	0x0000
        /*0054*/ 	.byte	0x00, 0xf5, 0x21, 0x00


	//----- nvinfo : EIATTR_SPARSE_MMA_MASK
	.align		4
.L_59:
        /*0058*/ 	.byte	0x03, 0x50
        /*005a*/ 	.short	0x0000


	//----- nvinfo : EIATTR_MAXREG_COUNT
	.align		4
        /*005c*/ 	.byte	0x03, 0x1b
        /*005e*/ 	.short	0x00ff


	//----- nvinfo : EIATTR_MERCURY_ISA_VERSION
	.align		4
        /*0060*/ 	.byte	0x03, 0x5f
        /*0062*/ 	.short	0x0101


	//----- nvinfo : EIATTR_VRC_CTA_INIT_COUNT
	.align		4
        /*0064*/ 	.byte	0x02, 0x4a
	.zero		1
	.zero		1


	//----- nvinfo : EIATTR_EXIT_INSTR_OFFSETS
	.align		4
        /*0068*/ 	.byte	0x04, 0x1c
        /*006a*/ 	.short	(.L_61 - .L_60)


	//   ....[0]....
.L_60:
        /*006c*/ 	.word	0x00000090


	//   ....[1]....
        /*0070*/ 	.word	0x000002e0


	//----- nvinfo : EIATTR_CRS_STACK_SIZE
	.align		4
.L_61:
        /*0074*/ 	.byte	0x04, 0x1e
        /*0076*/ 	.short	(.L_63 - .L_62)
.L_62:
        /*0078*/ 	.word	0x00000000


	//----- nvinfo : EIATTR_CBANK_PARAM_SIZE
	.align		4
.L_63:
        /*007c*/ 	.byte	0x03, 0x19
        /*007e*/ 	.short	0x001c


	//----- nvinfo : EIATTR_PARAM_CBANK
	.align		4
        /*0080*/ 	.byte	0x04, 0x0a
        /*0082*/ 	.short	(.L_65 - .L_64)
	.align		4
.L_64:
        /*0084*/ 	.word	index@(.nv.constant0._Z13tanh_activatePfS_iii)
        /*0088*/ 	.short	0x0380
        /*008a*/ 	.short	0x001c


	//----- nvinfo : EIATTR_SW_WAR
	.align		4
.L_65:
        /*008c*/ 	.byte	0x04, 0x36
        /*008e*/ 	.short	(.L_67 - .L_66)
.L_66:
        /*0090*/ 	.word	0x00000008
.L_67:


//--------------------- .nv.info._Z15Average_poolingPfiiiiS_ --------------------------
	.section	.nv.info._Z15Average_poolingPfiiiiS_,"",@"SHT_CUDA_INFO"
	.sectionflags	@""
	.align	4


	//----- nvinfo : EIATTR_CUDA_API_VERSION
	.align		4
        /*0000*/ 	.byte	0x04, 0x37
        /*0002*/ 	.short	(.L_69 - .L_68)
.L_68:
        /*0004*/ 	.word	0x00000082


	//----- nvinfo : EIATTR_KPARAM_INFO
	.align		4
.L_69:
        /*0008*/ 	.byte	0x04, 0x17
        /*000a*/ 	.short	(.L_71 - .L_70)
.L_70:
        /*000c*/ 	.word	0x00000000
        /*0010*/ 	.short	0x0005
        /*0012*/ 	.short	0x0018
        /*0014*/ 	.byte	0x00, 0xf5, 0x21, 0x00


	//----- nvinfo : EIATTR_KPARAM_INFO
	.align		4
.L_71:
        /*0018*/ 	.byte	0x04, 0x17
        /*001a*/ 	.short	(.L_73 - .L_72)
.L_72:
        /*001c*/ 	.word	0x00000000
        /*0020*/ 	.short	0x0004
        /*0022*/ 	.short	0x0014
        /*0024*/ 	.byte	0x00, 0xf0, 0x11, 0x00


	//----- nvinfo : EIATTR_KPARAM_INFO
	.align		4
.L_73:
        /*0028*/ 	.byte	0x04, 0x17
        /*002a*/ 	.short	(.L_75 - .L_74)
.L_74:
        /*002c*/ 	.word	0x00000000
        /*0030*/ 	.short	0x0003
        /*0032*/ 	.short	0x0010
        /*0034*/ 	.byte	0x00, 0xf0, 0x11, 0x00


	//----- nvinfo : EIATTR_KPARAM_INFO
	.align		4
.L_75:
        /*0038*/ 	.byte	0x04, 0x17
        /*003a*/ 	.short	(.L_77 - .L_76)
.L_76:
        /*003c*/ 	.word	0x00000000
        /*0040*/ 	.short	0x0002
        /*0042*/ 	.short	0x000c
        /*0044*/ 	.byte	0x00, 0xf0, 0x11, 0x00


	//----- nvinfo : EIATTR_KPARAM_INFO
	.align		4
.L_77:
        /*0048*/ 	.byte	0x04, 0x17
        /*004a*/ 	.short	(.L_79 - .L_78)
.L_78:
        /*004c*/ 	.word	0x00000000
        /*0050*/ 	.short	0x0001
        /*0052*/ 	.short	0x0008
        /*0054*/ 	.byte	0x00, 0xf0, 0x11, 0x00


	//----- nvinfo : EIATTR_KPARAM_INFO
	.align		4
.L_79:
        /*0058*/ 	.byte	0x04, 0x17
        /*005a*/ 	.short	(.L_81 - .L_80)
.L_80:
        /*005c*/ 	.word	0x00000000
        /*0060*/ 	.short	0x0000
        /*0062*/ 	.short	0x0000
        /*0064*/ 	.byte	0x00, 0xf5, 0x21, 0x00


	//----- nvinfo : EIATTR_SPARSE_MMA_MASK
	.align		4
.L_81:
        /*0068*/ 	.byte	0x03, 0x50
        /*006a*/ 	.short	0x0000


	//----- nvinfo : EIATTR_MAXREG_COUNT
	.align		4
        /*006c*/ 	.byte	0x03, 0x1b
        /*006e*/ 	.short	0x00ff


	//----- nvinfo : EIATTR_MERCURY_ISA_VERSION
	.align		4
        /*0070*/ 	.byte	0x03, 0x5f
        /*0072*/ 	.short	0x0101


	//----- nvinfo : EIATTR_VRC_CTA_INIT_COUNT
	.align		4
        /*0074*/ 	.byte	0x02, 0x4a
	.zero		1
	.zero		1


	//----- nvinfo : EIATTR_EXIT_INSTR_OFFSETS
	.align		4
        /*0078*/ 	.byte	0x04, 0x1c
        /*007a*/ 	.short	(.L_83 - .L_82)


	//   ....[0]....
.L_82:
        /*007c*/ 	.word	0x00000060


	//   ....[1]....
        /*0080*/ 	.word	0x000003f0


	//   ....[2]....
        /*0084*/ 	.word	0x00000a70


	//----- nvinfo : EIATTR_CBANK_PARAM_SIZE
	.align		4
.L_83:
        /*0088*/ 	.byte	0x03, 0x19
        /*008a*/ 	.short	0x0020


	//----- nvinfo : EIATTR_PARAM_CBANK
	.align		4
        /*008c*/ 	.byte	0x04, 0x0a
        /*008e*/ 	.short	(.L_85 - .L_84)
	.align		4
.L_84:
        /*0090*/ 	.word	index@(.nv.constant0._Z15Average_poolingPfiiiiS_)
        /*0094*/ 	.short	0x0380
        /*0096*/ 	.short	0x0020


	//----- nvinfo : EIATTR_SW_WAR
	.align		4
.L_85:
        /*0098*/ 	.byte	0x04, 0x36
        /*009a*/ 	.short	(.L_87 - .L_86)
.L_86:
        /*009c*/ 	.word	0x00000008
.L_87:


//--------------------- .nv.info._Z14convolution_2DPfS_S_iiii --------------------------
	.section	.nv.info._Z14convolution_2DPfS_S_iiii,"",@"SHT_CUDA_INFO"
	.sectionflags	@""
	.align	4


	//----- nvinfo : EIATTR_CUDA_API_VERSION
	.align		4
        /*0000*/ 	.byte	0x04, 0x37
        /*0002*/ 	.short	(.L_89 - .L_88)
.L_88:
        /*0004*/ 	.word	0x00000082


	//----- nvinfo : EIATTR_KPARAM_INFO
	.align		4
.L_89:
        /*0008*/ 	.byte	0x04, 0x17
        /*000a*/ 	.short	(.L_91 - .L_90)
.L_90:
        /*000c*/ 	.word	0x00000000
        /*0010*/ 	.short	0x0006
        /*0012*/ 	.short	0x0024
        /*0014*/ 	.byte	0x00, 0xf0, 0x11, 0x00


	//----- nvinfo : EIATTR_KPARAM_INFO
	.align		4
.L_91:
        /*0018*/ 	.byte	0x04, 0x17
        /*001a*/ 	.short	(.L_93 - .L_92)
.L_92:
        /*001c*/ 	.word	0x00000000
        /*0020*/ 	.short	0x0005
        /*0022*/ 	.short	0x0020
        /*0024*/ 	.byte	0x00, 0xf0, 0x11, 0x00


	//----- nvinfo : EIATTR_KPARAM_INFO
	.align		4
.L_93:
        /*0028*/ 	.byte	0x04, 0x17
        /*002a*/ 	.short	(.L_95 - .L_94)
.L_94:
        /*002c*/ 	.word	0x00000000
        /*0030*/ 	.short	0x0004
        /*0032*/ 	.short	0x001c
        /*0034*/ 	.byte	0x00, 0xf0, 0x11, 0x00


	//----- nvinfo : EIATTR_KPARAM_INFO
	.align		4
.L_95:
        /*0038*/ 	.byte	0x04, 0x17
        /*003a*/ 	.short	(.L_97 - .L_96)
.L_96:
        /*003c*/ 	.word	0x00000000
        /*0040*/ 	.short	0x0003
        /*0042*/ 	.short	0x0018
        /*0044*/ 	.byte	0x00, 0xf0, 0x11, 0x00


	//----- nvinfo : EIATTR_KPARAM_INFO
	.align		4
.L_97:
        /*0048*/ 	.byte	0x04, 0x17
        /*004a*/ 	.short	(.L_99 - .L_98)
.L_98:
        /*004c*/ 	.word	0x00000000
        /*0050*/ 	.short	0x0002
        /*0052*/ 	.short	0x0010
        /*0054*/ 	.byte	0x00, 0xf5, 0x21, 0x00


	//----- nvinfo : EIATTR_KPARAM_INFO
	.align		4
.L_99:
        /*0058*/ 	.byte	0x04, 0x17
        /*005a*/ 	.short	(.L_101 - .L_100)
.L_100:
        /*005c*/ 	.word	0x00000000
        /*0060*/ 	.short	0x0001
        /*0062*/ 	.short	0x0008
        /*0064*/ 	.byte	0x00, 0xf5, 0x21, 0x00


	//----- nvinfo : EIATTR_KPARAM_INFO
	.align		4
.L_101:
        /*0068*/ 	.byte	0x04, 0x17
        /*006a*/ 	.short	(.L_103 - .L_102)
.L_102:
        /*006c*/ 	.word	0x00000000
        /*0070*/ 	.short	0x0000
        /*0072*/ 	.short	0x0000
        /*0074*/ 	.byte	0x00, 0xf5, 0x21, 0x00


	//----- nvinfo : EIATTR_SPARSE_MMA_MASK
	.align		4
.L_103:
        /*0078*/ 	.byte	0x03, 0x50
        /*007a*/ 	.short	0x0000


	//----- nvinfo : EIATTR_MAXREG_COUNT
	.align		4
        /*007c*/ 	.byte	0x03, 0x1b
        /*007e*/ 	.short	0x00ff


	//----- nvinfo : EIATTR_MERCURY_ISA_VERSION
	.align		4
        /*0080*/ 	.byte	0x03, 0x5f
        /*0082*/ 	.short	0x0101


	//----- nvinfo : EIATTR_VRC_CTA_INIT_COUNT
	.align		4
        /*0084*/ 	.byte	0x02, 0x4a
	.zero		1
	.zero		1


	//----- nvinfo : EIATTR_EXIT_INSTR_OFFSETS
	.align		4
        /*0088*/ 	.byte	0x04, 0x1c
        /*008a*/ 	.short	(.L_105 - .L_104)


	//   ....[0]....
.L_104:
        /*008c*/ 	.word	0x00000090


	//   ....[1]....
        /*0090*/ 	.word	0x00000f80


	//----- nvinfo : EIATTR_CRS_STACK_SIZE
	.align		4
.L_105:
        /*0094*/ 	.byte	0x04, 0x1e
        /*0096*/ 	.short	(.L_107 - .L_106)
.L_106:
        /*0098*/ 	.word	0x00000000


	//----- nvinfo : EIATTR_CBANK_PARAM_SIZE
	.align		4
.L_107:
        /*009c*/ 	.byte	0x03, 0x19
        /*009e*/ 	.short	0x0028


	//----- nvinfo : EIATTR_PARAM_CBANK
	.align		4
        /*00a0*/ 	.byte	0x04, 0x0a
        /*00a2*/ 	.short	(.L_109 - .L_108)
	.align		4
.L_108:
        /*00a4*/ 	.word	index@(.nv.constant0._Z14convolution_2DPfS_S_iiii)
        /*00a8*/ 	.short	0x0380
        /*00aa*/ 	.short	0x0028


	//----- nvinfo : EIATTR_SW_WAR
	.align		4
.L_109:
        /*00ac*/ 	.byte	0x04, 0x36
        /*00ae*/ 	.short	(.L_111 - .L_110)
.L_110:
        /*00b0*/ 	.word	0x00000008
.L_111:


//--------------------- .nv.callgraph             --------------------------
	.section	.nv.callgraph,"",@"SHT_CUDA_CALLGRAPH"
	.align	4
	.sectionentsize	8
	.align		4
        /*0000*/ 	.word	0x00000000
	.align		4
        /*0004*/ 	.word	0xffffffff
	.align		4
        /*0008*/ 	.word	0x00000000
	.align		4
        /*000c*/ 	.word	0xfffffffe
	.align		4
        /*0010*/ 	.word	0x00000000
	.align		4
        /*0014*/ 	.word	0xfffffffd
	.align		4
        /*0018*/ 	.word	0x00000000
	.align		4
        /*001c*/ 	.word	0xfffffffc


//--------------------- .text._Z10classifierPfiS_iS_S_i --------------------------
	.section	.text._Z10classifierPfiS_iS_S_i,"ax",@progbits
	.align	128
        .global         _Z10classifierPfiS_iS_S_i
        .type           _Z10classifierPfiS_iS_S_i,@function
        .size           _Z10classifierPfiS_iS_S_i,(.L_x_49 - _Z10classifierPfiS_iS_S_i)
        .other          _Z10classifierPfiS_iS_S_i,@"STO_CUDA_ENTRY STV_DEFAULT"
_Z10classifierPfiS_iS_S_i:
.text._Z10classifierPfiS_iS_S_i:
[----:B------:R-:W-:Y:S01]  /*0000*/  LDC R1, c[0x0][0x37c] ;  /* 0x0000df00ff017b82 */ /* 0x000fe20000000800 */
[----:B------:R-:W0:Y:S07]  /*0010*/  S2R R3, SR_TID.X ;  /* 0x0000000000037919 */ /* 0x000e2e0000002100 */
[----:B------:R-:W0:Y:S01]  /*0020*/  S2UR UR4, SR_CTAID.X ;  /* 0x00000000000479c3 */ /* 0x000e220000002500 */
[----:B------:R-:W1:Y:S07]  /*0030*/  LDCU UR5, c[0x0][0x3b0] ;  /* 0x00007600ff0577ac */ /* 0x000e6e0008000800 */
[----:B------:R-:W0:Y:S02]  /*0040*/  LDC R0, c[0x0][0x360] ;  /* 0x0000d800ff007b82 */ /* 0x000e240000000800 */
[----:B0-----:R-:W-:-:S05]  /*0050*/  IMAD R0, R0, UR4, R3 ;  /* 0x0000000400007c24 */ /* 0x001fca000f8e0203 */
[----:B-1----:R-:W-:-:S13]  /*0060*/  ISETP.GE.AND P0, PT, R0, UR5, PT ;  /* 0x0000000500007c0c */ /* 0x002fda000bf06270 */
[----:B------:R-:W-:Y:S05]  /*0070*/  @P0 EXIT ;  /* 0x000000000000094d */ /* 0x000fea0003800000 */
[----:B------:R-:W0:Y:S01]  /*0080*/  LDC.64 R2, c[0x0][0x390] ;  /* 0x0000e400ff027b82 */ /* 0x000e220000000a00 */
[----:B------:R-:W1:Y:S01]  /*0090*/  LDCU.64 UR10, c[0x0][0x358] ;  /* 0x00006b00ff0a77ac */ /* 0x000e620008000a00 */
[----:B------:R-:W-:Y:S01]  /*00a0*/  HFMA2 R5, -RZ, RZ, 0, 0 ;  /* 0x00000000ff057431 */ /* 0x000fe200000001ff */
[----:B------:R-:W2:Y:S02]  /*00b0*/  LDCU UR6, c[0x0][0x388] ;  /* 0x00007100ff0677ac */ /* 0x000ea40008000800 */
[----:B--2---:R-:W-:Y:S01]  /*00c0*/  UISETP.GE.AND UP0, UPT, UR6, 0x1, UPT ;  /* 0x000000010600788c */ /* 0x004fe2000bf06270 */
[----:B0-----:R-:W-:-:S05]  /*00d0*/  IMAD.WIDE R2, R0, 0x4, R2 ;  /* 0x0000000400027825 */ /* 0x001fca00078e0202 */
[----:B-1----:R0:W-:Y:S03]  /*00e0*/  STG.E desc[UR10][R2.64], RZ ;  /* 0x000000ff02007986 */ /* 0x0021e6000c10190a */
[----:B------:R-:W-:Y:S05]  /*00f0*/  BRA.U !UP0, `(.L_x_0) ;  /* 0x0000000d08107547 */ /* 0x000fea000b800000 */
[----:B------:R-:W-:Y:S02]  /*0100*/  UISETP.GE.U32.AND UP1, UPT, UR6, 0x10, UPT ;  /* 0x000000100600788c */ /* 0x000fe4000bf26070 */
[----:B------:R-:W-:Y:S01]  /*0110*/  IMAD R7, R0, UR6, RZ ;  /* 0x0000000600077c24 */ /* 0x000fe2000f8e02ff */
[----:B------:R-:W-:Y:S01]  /*0120*/  ULOP3.LUT UR7, UR6, 0xf, URZ, 0xc0, !UPT ;  /* 0x0000000f06077892 */ /* 0x000fe2000f8ec0ff */
[----:B------:R-:W-:Y:S02]  /*0130*/  MOV R6, RZ ;  /* 0x000000ff00067202 */ /* 0x000fe40000000f00 */
[----:B------:R-:W-:Y:S01]  /*0140*/  MOV R5, RZ ;  /* 0x000000ff00057202 */ /* 0x000fe20000000f00 */
[----:B------:R-:W-:Y:S01]  /*0150*/  UISETP.NE.AND UP0, UPT, UR7, URZ, UPT ;  /* 0x000000ff0700728c */ /* 0x000fe2000bf05270 */
[----:B------:R-:W-:Y:S01]  /*0160*/  SHF.R.S32.HI R4, RZ, 0x1f, R7 ;  /* 0x0000001fff047819 */ /* 0x000fe20000011407 */
[----:B------:R-:W-:Y:S09]  /*0170*/  BRA.U !UP1, `(.L_x_1) ;  /* 0x0000000509607547 */ /* 0x000ff2000b800000 */
[----:B------:R-:W1:Y:S01]  /*0180*/  LDCU.64 UR4, c[0x0][0x380] ;  /* 0x00007000ff0477ac */ /* 0x000e620008000a00 */
[----:B------:R-:W-:Y:S01]  /*0190*/  MOV R5, RZ ;  /* 0x000000ff00057202 */ /* 0x000fe20000000f00 */
[----:B------:R-:W2:Y:S01]  /*01a0*/  LDCU.64 UR8, c[0x0][0x3a0] ;  /* 0x00007400ff0877ac */ /* 0x000ea20008000a00 */
[----:B-1----:R-:W-:Y:S01]  /*01b0*/  UIADD3 UR4, UP1, UPT, UR4, 0x20, URZ ;  /* 0x0000002004047890 */ /* 0x002fe2000ff3e0ff */
[----:B--2---:R-:W-:Y:S01]  /*01c0*/  LEA R14, P0, R7, UR8, 0x2 ;  /* 0x00000008070e7c11 */ /* 0x004fe2000f8010ff */
[----:B------:R-:W-:-:S04]  /*01d0*/  ULOP3.LUT UR8, UR6, 0x7ffffff0, URZ, 0xc0, !UPT ;  /* 0x7ffffff006087892 */ /* 0x000fc8000f8ec0ff */
[----:B------:R-:W-:Y:S01]  /*01e0*/  MOV R12, UR4 ;  /* 0x00000004000c7c02 */ /* 0x000fe20008000f00 */
[----:B------:R-:W-:Y:S01]  /*01f0*/  UIADD3.X UR5, UPT, UPT, URZ, UR5, URZ, UP1, !UPT ;  /* 0x00000005ff057290 */ /* 0x000fe20008ffe4ff */
[----:B------:R-:W-:Y:S01]  /*0200*/  LEA.HI.X R9, R7, UR9, R4, 0x2, P0 ;  /* 0x0000000907097c11 */ /* 0x000fe200080f1404 */
[----:B------:R-:W-:Y:S01]  /*0210*/  UIADD3 UR9, UPT, UPT, -UR8, URZ, URZ ;  /* 0x000000ff08097290 */ /* 0x000fe2000fffe1ff */
[----:B------:R-:W-:Y:S02]  /*0220*/  IADD3 R14, P0, PT, R14, 0x20, RZ ;  /* 0x000000200e0e7810 */ /* 0x000fe40007f1e0ff */
[----:B------:R-:W-:Y:S01]  /*0230*/  MOV R6, UR8 ;  /* 0x0000000800067c02 */ /* 0x000fe20008000f00 */
[----:B------:R-:W-:Y:S01]  /*0240*/  IMAD.U32 R13, RZ, RZ, UR5 ;  /* 0x00000005ff0d7e24 */ /* 0x000fe2000f8e00ff */
[----:B------:R-:W-:-:S09]  /*0250*/  IADD3.X R9, PT, PT, RZ, R9, RZ, P0, !PT ;  /* 0x00000009ff097210 */ /* 0x000fd200007fe4ff */
.L_x_2:
[----:B------:R-:W-:Y:S02]  /*0260*/  MOV R8, R14 ;  /* 0x0000000e00087202 */ /* 0x000fe40000000f00 */
[----:B------:R-:W-:Y:S02]  /*0270*/  MOV R10, R12 ;  /* 0x0000000c000a7202 */ /* 0x000fe40000000f00 */
[----:B------:R-:W-:Y:S01]  /*0280*/  MOV R11, R13 ;  /* 0x0000000d000b7202 */ /* 0x000fe20000000f00 */
[----:B------:R-:W2:Y:S04]  /*0290*/  LDG.E R12, desc[UR10][R8.64+-0x20] ;  /* 0xffffe00a080c7981 */ /* 0x000ea8000c1e1900 */
[----:B------:R-:W2:Y:S02]  /*02a0*/  LDG.E R13, desc[UR10][R10.64+-0x20] ;  /* 0xffffe00a0a0d7981 */ /* 0x000ea4000c1e1900 */
[----:B--2---:R-:W-:-:S05]  /*02b0*/  FFMA R13, R12, R13, R5 ;  /* 0x0000000d0c0d7223 */ /* 0x004fca0000000005 */
[----:B------:R1:W-:Y:S04]  /*02c0*/  STG.E desc[UR10][R2.64], R13 ;  /* 0x0000000d02007986 */ /* 0x0003e8000c10190a */
[----:B------:R-:W2:Y:S04]  /*02d0*/  LDG.E R12, desc[UR10][R8.64+-0x1c] ;  /* 0xffffe40a080c7981 */ /* 0x000ea8000c1e1900 */
[----:B----4-:R-:W2:Y:S02]  /*02e0*/  LDG.E R5, desc[UR10][R10.64+-0x1c] ;  /* 0xffffe40a0a057981 */ /* 0x010ea4000c1e1900 */
[----:B--2---:R-:W-:-:S05]  /*02f0*/  FFMA R5, R12, R5, R13 ;  /* 0x000000050c057223 */ /* 0x004fca000000000d */
[----:B------:R2:W-:Y:S04]  /*0300*/  STG.E desc[UR10][R2.64], R5 ;  /* 0x0000000502007986 */ /* 0x0005e8000c10190a */
[----:B------:R-:W3:Y:S04]  /*0310*/  LDG.E R12, desc[UR10][R8.64+-0x18] ;  /* 0xffffe80a080c7981 */ /* 0x000ee8000c1e1900 */
[----:B------:R-:W3:Y:S02]  /*0320*/  LDG.E R14, desc[UR10][R10.64+-0x18] ;  /* 0xffffe80a0a0e7981 */ /* 0x000ee4000c1e1900 */
[----:B---3--:R-:W-:-:S05]  /*0330*/  FFMA R15, R12, R14, R5 ;  /* 0x0000000e0c0f7223 */ /* 0x008fca0000000005 */
[----:B------:R3:W-:Y:S04]  /*0340*/  STG.E desc[UR10][R2.64], R15 ;  /* 0x0000000f02007986 */ /* 0x0007e8000c10190a */
[----:B------:R-:W1:Y:S04]  /*0350*/  LDG.E R12, desc[UR10][R8.64+-0x14] ;  /* 0xffffec0a080c7981 */ /* 0x000e68000c1e1900 */
[----:B------:R-:W1:Y:S02]  /*0360*/  LDG.E R14, desc[UR10][R10.64+-0x14] ;  /* 0xffffec0a0a0e7981 */ /* 0x000e64000c1e1900 */
[----:B-1----:R-:W-:-:S05]  /*0370*/  FFMA R13, R12, R14, R15 ;  /* 0x0000000e0c0d7223 */ /* 0x002fca000000000f */
[----:B------:R1:W-:Y:S04]  /*0380*/  STG.E desc[UR10][R2.64], R13 ;  /* 0x0000000d02007986 */ /* 0x0003e8000c10190a */
[----:B------:R-:W2:Y:S04]  /*0390*/  LDG.E R12, desc[UR10][R8.64+-0x10] ;  /* 0xfffff00a080c7981 */ /* 0x000ea8000c1e1900 */
[----:B------:R-:W2:Y:S02]  /*03a0*/  LDG.E R14, desc[UR10][R10.64+-0x10] ;  /* 0xfffff00a0a0e7981 */ /* 0x000ea4000c1e1900 */
        /* <DEDUP_REMOVED lines=34> */
[----:B------:R-:W4:Y:S04]  /*05d0*/  LDG.E R12, desc[UR10][R8.64+0x14] ;  /* 0x0000140a080c7981 */ /* 0x000f28000c1e1900 */
[----:B------:R-:W4:Y:S02]  /*05e0*/  LDG.E R14, desc[UR10][R10.64+0x14] ;  /* 0x0000140a0a0e7981 */ /* 0x000f24000c1e1900 */
[----:B----4-:R-:W-:-:S05]  /*05f0*/  FFMA R17, R12, R14, R13 ;  /* 0x0000000e0c117223 */ /* 0x010fca000000000d */
[----:B------:R4:W-:Y:S04]  /*0600*/  STG.E desc[UR10][R2.64], R17 ;  /* 0x0000001102007986 */ /* 0x0009e8000c10190a */
[----:B------:R-:W3:Y:S04]  /*0610*/  LDG.E R12, desc[UR10][R8.64+0x18] ;  /* 0x0000180a080c7981 */ /* 0x000ee8000c1e1900 */
[----:B--2---:R-:W3:Y:S02]  /*0620*/  LDG.E R5, desc[UR10][R10.64+0x18] ;  /* 0x0000180a0a057981 */ /* 0x004ee4000c1e1900 */
[----:B---3--:R-:W-:-:S05]  /*0630*/  FFMA R15, R12, R5, R17 ;  /* 0x000000050c0f7223 */ /* 0x008fca0000000011 */
[----:B------:R4:W-:Y:S04]  /*0640*/  STG.E desc[UR10][R2.64], R15 ;  /* 0x0000000f02007986 */ /* 0x0009e8000c10190a */
[----:B------:R2:W3:Y:S04]  /*0650*/  LDG.E R12, desc[UR10][R8.64+0x1c] ;  /* 0x00001c0a080c7981 */ /* 0x0004e8000c1e1900 */
[----:B------:R-:W3:Y:S01]  /*0660*/  LDG.E R5, desc[UR10][R10.64+0x1c] ;  /* 0x00001c0a0a057981 */ /* 0x000ee2000c1e1900 */
[----:B------:R-:W-:Y:S01]  /*0670*/  UIADD3 UR9, UPT, UPT, UR9, 0x10, URZ ;  /* 0x0000001009097890 */ /* 0x000fe2000fffe0ff */
[----:B------:R-:W-:-:S03]  /*0680*/  IADD3 R14, P0, PT, R8, 0x40, RZ ;  /* 0x00000040080e7810 */ /* 0x000fc60007f1e0ff */
[----:B------:R-:W-:Y:S01]  /*0690*/  UISETP.NE.AND UP1, UPT, UR9, URZ, UPT ;  /* 0x000000ff0900728c */ /* 0x000fe2000bf25270 */
[----:B--2---:R-:W-:Y:S01]  /*06a0*/  IADD3.X R9, PT, PT, RZ, R9, RZ, P0, !PT ;  /* 0x00000009ff097210 */ /* 0x004fe200007fe4ff */
[----:B---3--:R-:W-:Y:S01]  /*06b0*/  FFMA R5, R12, R5, R15 ;  /* 0x000000050c057223 */ /* 0x008fe2000000000f */
[----:B------:R-:W-:-:S04]  /*06c0*/  IADD3 R12, P1, PT, R10, 0x40, RZ ;  /* 0x000000400a0c7810 */ /* 0x000fc80007f3e0ff */
[----:B------:R4:W-:Y:S01]  /*06d0*/  STG.E desc[UR10][R2.64], R5 ;  /* 0x0000000502007986 */ /* 0x0009e2000c10190a */
[----:B-1----:R-:W-:Y:S01]  /*06e0*/  IADD3.X R13, PT, PT, RZ, R11, RZ, P1, !PT ;  /* 0x0000000bff0d7210 */ /* 0x002fe20000ffe4ff */
[----:B------:R-:W-:Y:S07]  /*06f0*/  BRA.U UP1, `(.L_x_2) ;  /* 0xfffffff901d87547 */ /* 0x000fee000b83ffff */
.L_x_1:
[----:B------:R-:W-:Y:S05]  /*0700*/  BRA.U !UP0, `(.L_x_0) ;  /* 0x00000005088c7547 */ /* 0x000fea000b800000 */
[----:B------:R-:W-:Y:S02]  /*0710*/  UISETP.GE.U32.AND UP0, UPT, UR7, 0x8, UPT ;  /* 0x000000080700788c */ /* 0x000fe4000bf06070 */
[----:B------:R-:W-:-:S04]  /*0720*/  ULOP3.LUT UR5, UR6, 0x7, URZ, 0xc0, !UPT ;  /* 0x0000000706057892 */ /* 0x000fc8000f8ec0ff */
[----:B------:R-:W-:-:S03]  /*0730*/  UISETP.NE.AND UP1, UPT, UR5, URZ, UPT ;  /* 0x000000ff0500728c */ /* 0x000fc6000bf25270 */
[----:B------:R-:W-:Y:S08]  /*0740*/  BRA.U !UP0, `(.L_x_3) ;  /* 0x0000000108a07547 */ /* 0x000ff0000b800000 */
[----:B------:R-:W1:Y:S01]  /*0750*/  LDC.64 R10, c[0x0][0x380] ;  /* 0x0000e000ff0a7b82 */ /* 0x000e620000000a00 */
[----:B------:R-:W2:Y:S01]  /*0760*/  LDCU.64 UR8, c[0x0][0x3a0] ;  /* 0x00007400ff0877ac */ /* 0x000ea20008000a00 */
[----:B------:R-:W-:-:S05]  /*0770*/  IADD3 R9, P0, PT, R7, R6, RZ ;  /* 0x0000000607097210 */ /* 0x000fca0007f1e0ff */
[----:B------:R-:W-:Y:S01]  /*0780*/  IMAD.X R12, RZ, RZ, R4, P0 ;  /* 0x000000ffff0c7224 */ /* 0x000fe200000e0604 */
[----:B--2---:R-:W-:-:S04]  /*0790*/  LEA R8, P0, R9, UR8, 0x2 ;  /* 0x0000000809087c11 */ /* 0x004fc8000f8010ff */
[----:B------:R-:W-:Y:S01]  /*07a0*/  LEA.HI.X R9, R9, UR9, R12, 0x2, P0 ;  /* 0x0000000909097c11 */ /* 0x000fe200080f140c */
[----:B-1----:R-:W-:-:S04]  /*07b0*/  IMAD.WIDE.U32 R10, R6, 0x4, R10 ;  /* 0x00000004060a7825 */ /* 0x002fc800078e000a */
        /* <DEDUP_REMOVED lines=29> */
[----:B------:R-:W2:Y:S01]  /*0990*/  LDG.E R14, desc[UR10][R10.64+0x1c] ;  /* 0x00001c0a0a0e7981 */ /* 0x000ea2000c1e1900 */
[----:B------:R-:W-:Y:S01]  /*09a0*/  IADD3 R6, PT, PT, R6, 0x8, RZ ;  /* 0x0000000806067810 */ /* 0x000fe20007ffe0ff */
[----:B--2---:R-:W-:-:S05]  /*09b0*/  FFMA R5, R12, R14, R13 ;  /* 0x0000000e0c057223 */ /* 0x004fca000000000d */
[----:B------:R3:W-:Y:S02]  /*09c0*/  STG.E desc[UR10][R2.64], R5 ;  /* 0x0000000502007986 */ /* 0x0007e4000c10190a */
.L_x_3:
[----:B------:R-:W-:Y:S05]  /*09d0*/  BRA.U !UP1, `(.L_x_0) ;  /* 0x0000000109d87547 */ /* 0x000fea000b800000 */
[----:B------:R-:W-:Y:S02]  /*09e0*/  UISETP.GE.U32.AND UP0, UPT, UR5, 0x4, UPT ;  /* 0x000000040500788c */ /* 0x000fe4000bf06070 */
[----:B------:R-:W-:-:S04]  /*09f0*/  ULOP3.LUT UR4, UR6, 0x3, URZ, 0xc0, !UPT ;  /* 0x0000000306047892 */ /* 0x000fc8000f8ec0ff */
[----:B------:R-:W-:-:S03]  /*0a00*/  UISETP.NE.AND UP1, UPT, UR4, URZ, UPT ;  /* 0x000000ff0400728c */ /* 0x000fc6000bf25270 */
[----:B------:R-:W-:Y:S08]  /*0a10*/  BRA.U !UP0, `(.L_x_4) ;  /* 0x0000000108607547 */ /* 0x000ff0000b800000 */
[----:B------:R-:W1:Y:S01]  /*0a20*/  LDC.64 R10, c[0x0][0x380] ;  /* 0x0000e000ff0a7b82 */ /* 0x000e620000000a00 */
[----:B------:R-:W2:Y:S01]  /*0a30*/  LDCU.64 UR6, c[0x0][0x3a0] ;  /* 0x00007400ff0677ac */ /* 0x000ea20008000a00 */
[----:B------:R-:W-:-:S04]  /*0a40*/  IADD3 R9, P0, PT, R7, R6, RZ ;  /* 0x0000000607097210 */ /* 0x000fc80007f1e0ff */
[----:B------:R-:W-:Y:S02]  /*0a50*/  IADD3.X R12, PT, PT, RZ, R4, RZ, P0, !PT ;  /* 0x00000004ff0c7210 */ /* 0x000fe400007fe4ff */
[----:B--2---:R-:W-:-:S04]  /*0a60*/  LEA R8, P0, R9, UR6, 0x2 ;  /* 0x0000000609087c11 */ /* 0x004fc8000f8010ff */
[----:B------:R-:W-:Y:S01]  /*0a70*/  LEA.HI.X R9, R9, UR7, R12, 0x2, P0 ;  /* 0x0000000709097c11 */ /* 0x000fe200080f140c */
[----:B-1----:R-:W-:-:S04]  /*0a80*/  IMAD.WIDE.U32 R10, R6, 0x4, R10 ;  /* 0x00000004060a7825 */ /* 0x002fc800078e000a */
[----:B------:R-:W2:Y:S04]  /*0a90*/  LDG.E R12, desc[UR10][R8.64] ;  /* 0x0000000a080c7981 */ /* 0x000ea8000c1e1900 */
[----:B---3--:R-:W2:Y:S02]  /*0aa0*/  LDG.E R13, desc[UR10][R10.64] ;  /* 0x0000000a0a0d7981 */ /* 0x008ea4000c1e1900 */
[----:B--2---:R-:W-:-:S05]  /*0ab0*/  FFMA R13, R12, R13, R5 ;  /* 0x0000000d0c0d7223 */ /* 0x004fca0000000005 */
[----:B------:R1:W-:Y:S04]  /*0ac0*/  STG.E desc[UR10][R2.64], R13 ;  /* 0x0000000d02007986 */ /* 0x0003e8000c10190a */
[----:B------:R-:W2:Y:S04]  /*0ad0*/  LDG.E R12, desc[UR10][R8.64+0x4] ;  /* 0x0000040a080c7981 */ /* 0x000ea8000c1e1900 */
[----:B----4-:R-:W2:Y:S02]  /*0ae0*/  LDG.E R5, desc[UR10][R10.64+0x4] ;  /* 0x0000040a0a057981 */ /* 0x010ea4000c1e1900 */
[----:B--2---:R-:W-:-:S05]  /*0af0*/  FFMA R15, R12, R5, R13 ;  /* 0x000000050c0f7223 */ /* 0x004fca000000000d */
[----:B------:R1:W-:Y:S04]  /*0b00*/  STG.E desc[UR10][R2.64], R15 ;  /* 0x0000000f02007986 */ /* 0x0003e8000c10190a */
[----:B------:R-:W2:Y:S04]  /*0b10*/  LDG.E R12, desc[UR10][R8.64+0x8] ;  /* 0x0000080a080c7981 */ /* 0x000ea8000c1e1900 */
[----:B------:R-:W2:Y:S02]  /*0b20*/  LDG.E R5, desc[UR10][R10.64+0x8] ;  /* 0x0000080a0a057981 */ /* 0x000ea4000c1e1900 */
[----:B--2---:R-:W-:-:S05]  /*0b30*/  FFMA R17, R12, R5, R15 ;  /* 0x000000050c117223 */ /* 0x004fca000000000f */
[----:B------:R1:W-:Y:S04]  /*0b40*/  STG.E desc[UR10][R2.64], R17 ;  /* 0x0000001102007986 */ /* 0x0003e8000c10190a */
[----:B------:R-:W2:Y:S04]  /*0b50*/  LDG.E R12, desc[UR10][R8.64+0xc] ;  /* 0x00000c0a080c7981 */ /* 0x000ea8000c1e1900 */
[----:B------:R-:W2:Y:S01]  /*0b60*/  LDG.E R5, desc[UR10][R10.64+0xc] ;  /* 0x00000c0a0a057981 */ /* 0x000ea2000c1e1900 */
[----:B------:R-:W-:Y:S01]  /*0b70*/  IADD3 R6, PT, PT, R6, 0x4, RZ ;  /* 0x0000000406067810 */ /* 0x000fe20007ffe0ff */
[----:B--2---:R-:W-:-:S05]  /*0b80*/  FFMA R5, R12, R5, R17 ;  /* 0x000000050c057223 */ /* 0x004fca0000000011 */
[----:B------:R1:W-:Y:S02]  /*0b90*/  STG.E desc[UR10][R2.64], R5 ;  /* 0x0000000502007986 */ /* 0x0003e4000c10190a */
.L_x_4:
[----:B------:R-:W-:Y:S05]  /*0ba0*/  BRA.U !UP1, `(.L_x_0) ;  /* 0x0000000109647547 */ /* 0x000fea000b800000 */
[----:B------:R-:W2:Y:S01]  /*0bb0*/  LDC.64 R8, c[0x0][0x380] ;  /* 0x0000e000ff087b82 */ /* 0x000ea20000000a00 */
[----:B------:R-:W5:Y:S01]  /*0bc0*/  LDCU.64 UR6, c[0x0][0x3a0] ;  /* 0x00007400ff0677ac */ /* 0x000f620008000a00 */
[----:B------:R-:W-:Y:S01]  /*0bd0*/  IADD3 R11, P0, PT, R7, R6, RZ ;  /* 0x00000006070b7210 */ /* 0x000fe20007f1e0ff */
[----:B------:R-:W-:-:S03]  /*0be0*/  UIADD3 UR4, UPT, UPT, -UR4, URZ, URZ ;  /* 0x000000ff04047290 */ /* 0x000fc6000fffe1ff */
[----:B------:R-:W-:Y:S02]  /*0bf0*/  IADD3.X R4, PT, PT, RZ, R4, RZ, P0, !PT ;  /* 0x00000004ff047210 */ /* 0x000fe400007fe4ff */
[----:B-----5:R-:W-:-:S04]  /*0c00*/  LEA R10, P0, R11, UR6, 0x2 ;  /* 0x000000060b0a7c11 */ /* 0x020fc8000f8010ff */
[----:B------:R-:W-:Y:S01]  /*0c10*/  LEA.HI.X R11, R11, UR7, R4, 0x2, P0 ;  /* 0x000000070b0b7c11 */ /* 0x000fe200080f1404 */
[----:B--2---:R-:W-:-:S04]  /*0c20*/  IMAD.WIDE.U32 R6, R6, 0x4, R8 ;  /* 0x0000000406067825 */ /* 0x004fc800078e0008 */
[----:B-1-3--:R-:W-:Y:S01]  /*0c30*/  IMAD.MOV.U32 R13, RZ, RZ, R7 ;  /* 0x000000ffff0d7224 */ /* 0x00afe200078e0007 */
[----:B------:R-:W-:-:S07]  /*0c40*/  MOV R12, R6 ;  /* 0x00000006000c7202 */ /* 0x000fce0000000f00 */
.L_x_5:
[----:B------:R-:W-:Y:S02]  /*0c50*/  MOV R8, R12 ;  /* 0x0000000c00087202 */ /* 0x000fe40000000f00 */
[----:B------:R-:W-:Y:S02]  /*0c60*/  MOV R6, R10 ;  /* 0x0000000a00067202 */ /* 0x000fe40000000f00 */
[----:B------:R-:W-:Y:S02]  /*0c70*/  MOV R7, R11 ;  /* 0x0000000b00077202 */ /* 0x000fe40000000f00 */
[----:B------:R-:W-:-:S03]  /*0c80*/  MOV R9, R13 ;  /* 0x0000000d00097202 */ /* 0x000fc60000000f00 */
[----:B------:R-:W4:Y:S04]  /*0c90*/  LDG.E R4, desc[UR10][R6.64] ;  /* 0x0000000a06047981 */ /* 0x000f28000c1e1900 */
[----:B------:R-:W4:Y:S01]  /*0ca0*/  LDG.E R8, desc[UR10][R8.64] ;  /* 0x0000000a08087981 */ /* 0x000f22000c1e1900 */
[----:B------:R-:W-:Y:S01]  /*0cb0*/  UIADD3 UR4, UPT, UPT, UR4, 0x1, URZ ;  /* 0x0000000104047890 */ /* 0x000fe2000fffe0ff */
[----:B------:R-:W-:Y:S02]  /*0cc0*/  IADD3 R12, P0, PT, R12, 0x4, RZ ;  /* 0x000000040c0c7810 */ /* 0x000fe40007f1e0ff */
[----:B------:R-:W-:Y:S01]  /*0cd0*/  IADD3 R10, P1, PT, R10, 0x4, RZ ;  /* 0x000000040a0a7810 */ /* 0x000fe20007f3e0ff */
[----:B------:R-:W-:Y:S01]  /*0ce0*/  UISETP.NE.AND UP0, UPT, UR4, URZ, UPT ;  /* 0x000000ff0400728c */ /* 0x000fe2000bf05270 */
[----:B------:R-:W-:-:S02]  /*0cf0*/  IADD3.X R13, PT, PT, RZ, R13, RZ, P0, !PT ;  /* 0x0000000dff0d7210 */ /* 0x000fc400007fe4ff */
[----:B------:R-:W-:Y:S01]  /*0d00*/  IADD3.X R11, PT, PT, RZ, R11, RZ, P1, !PT ;  /* 0x0000000bff0b7210 */ /* 0x000fe20000ffe4ff */
[----:B--2-4-:R-:W-:-:S05]  /*0d10*/  FFMA R5, R4, R8, R5 ;  /* 0x0000000804057223 */ /* 0x014fca0000000005 */
[----:B------:R2:W-:Y:S01]  /*0d20*/  STG.E desc[UR10][R2.64], R5 ;  /* 0x0000000502007986 */ /* 0x0005e2000c10190a */
[----:B------:R-:W-:Y:S05]  /*0d30*/  BRA.U UP0, `(.L_x_5) ;  /* 0xfffffffd00c47547 */ /* 0x000fea000b83ffff */
.L_x_0:
[----:B------:R-:W5:Y:S02]  /*0d40*/  LDC.64 R6, c[0x0][0x3a8] ;  /* 0x0000ea00ff067b82 */ /* 0x000f640000000a00 */
[----:B-----5:R-:W-:-:S06]  /*0d50*/  IMAD.WIDE R6, R0, 0x4, R6 ;  /* 0x0000000400067825 */ /* 0x020fcc00078e0206 */
[----:B------:R-:W1:Y:S02]  /*0d60*/  LDG.E R6, desc[UR10][R6.64] ;  /* 0x0000000a06067981 */ /* 0x000e64000c1e1900 */
[----:B-1234-:R-:W-:-:S05]  /*0d70*/  FADD R5, R6, R5 ;  /* 0x0000000506057221 */ /* 0x01efca0000000000 */
[----:B------:R-:W-:Y:S01]  /*0d80*/  STG.E desc[UR10][R2.64], R5 ;  /* 0x0000000502007986 */ /* 0x000fe2000c10190a */
[----:B------:R-:W-:Y:S05]  /*0d90*/  EXIT ;  /* 0x000000000000794d */ /* 0x000fea0003800000 */
.L_x_6:
[----:B------:R-:W-:-:S00]  /*0da0*/  BRA `(.L_x_6) ;  /* 0xfffffffc00fc7947 */ /* 0x000fc0000383ffff */
[----:B------:R-:W-:-:S00]  /*0db0*/  NOP ;  /* 0x0000000000007918 */ /* 0x000fc00000000000 */
        /* <DEDUP_REMOVED lines=12> */
.L_x_49:


//--------------------- .text._Z13tanh_activatePfS_iii --------------------------
	.section	.text._Z13tanh_activatePfS_iii,"ax",@progbits
	.align	128
        .global         _Z13tanh_activatePfS_iii
        .type           _Z13tanh_activatePfS_iii,@function
        .size           _Z13tanh_activatePfS_iii,(.L_x_48 - _Z13tanh_activatePfS_iii)
        .other          _Z13tanh_activatePfS_iii,@"STO_CUDA_ENTRY STV_DEFAULT"
_Z13tanh_activatePfS_iii:
.text._Z13tanh_activatePfS_iii:
[----:B------:R-:W-:Y:S01]  /*0000*/  LDC R1, c[0x0][0x37c] ;  /* 0x0000df00ff017b82 */ /* 0x000fe20000000800 */
[----:B------:R-:W0:Y:S07]  /*0010*/  S2R R0, SR_TID.Y ;  /* 0x0000000000007919 */ /* 0x000e2e0000002200 */
[----:B------:R-:W0:Y:S01]  /*0020*/  LDC.64 R2, c[0x0][0x390] ;  /* 0x0000e400ff027b82 */ /* 0x000e220000000a00 */
[----:B------:R-:W1:Y:S07]  /*0030*/  S2R R7, SR_TID.X ;  /* 0x0000000000077919 */ /* 0x000e6e0000002100 */
[----:B------:R-:W2:Y:S08]  /*0040*/  S2UR UR4, SR_CTAID.X ;  /* 0x00000000000479c3 */ /* 0x000eb00000002500 */
[----:B------:R-:W2:Y:S01]  /*0050*/  LDC R4, c[0x0][0x398] ;  /* 0x0000e600ff047b82 */ /* 0x000ea20000000800 */
[----:B0-----:R-:W-:-:S04]  /*0060*/  ISETP.GE.AND P0, PT, R0, R3, PT ;  /* 0x000000030000720c */ /* 0x001fc80003f06270 */
[----:B-1----:R-:W-:-:S04]  /*0070*/  ISETP.GE.OR P0, PT, R7, R2, P0 ;  /* 0x000000020700720c */ /* 0x002fc80000706670 */
[----:B--2---:R-:W-:-:S13]  /*0080*/  ISETP.LE.OR P0, PT, R4, UR4, P0 ;  /* 0x0000000404007c0c */ /* 0x004fda0008703670 */
[----:B------:R-:W-:Y:S05]  /*0090*/  @P0 EXIT ;  /* 0x000000000000094d */ /* 0x000fea0003800000 */
[----:B------:R-:W0:Y:S01]  /*00a0*/  LDC.64 R4, c[0x0][0x380] ;  /* 0x0000e000ff047b82 */ /* 0x000e220000000a00 */
[----:B------:R-:W1:Y:S01]  /*00b0*/  LDCU.64 UR6, c[0x0][0x358] ;  /* 0x00006b00ff0677ac */ /* 0x000e620008000a00 */
[----:B------:R-:W-:-:S04]  /*00c0*/  IMAD R3, R3, UR4, R0 ;  /* 0x0000000403037c24 */ /* 0x000fc8000f8e0200 */
[----:B------:R-:W-:-:S04]  /*00d0*/  IMAD R2, R3, R2, R7 ;  /* 0x0000000203027224 */ /* 0x000fc800078e0207 */
[----:B0-----:R-:W-:-:S06]  /*00e0*/  IMAD.WIDE.U32 R4, R2, 0x4, R4 ;  /* 0x0000000402047825 */ /* 0x001fcc00078e0004 */
[----:B-1----:R-:W2:Y:S01]  /*00f0*/  LDG.E R4, desc[UR6][R4.64] ;  /* 0x0000000604047981 */ /* 0x002ea2000c1e1900 */
[----:B------:R-:W-:Y:S01]  /*0100*/  IMAD.MOV.U32 R3, RZ, RZ, 0x3bbb989d ;  /* 0x3bbb989dff037424 */ /* 0x000fe200078e00ff */
[----:B------:R-:W-:Y:S01]  /*0110*/  UMOV UR4, 0x40000000 ;  /* 0x4000000000047882 */ /* 0x000fe20000000000 */
[----:B------:R-:W-:Y:S01]  /*0120*/  IMAD.MOV.U32 R6, RZ, RZ, 0x437c0000 ;  /* 0x437c0000ff067424 */ /* 0x000fe200078e00ff */
[----:B------:R-:W-:Y:S01]  /*0130*/  BSSY.RECONVERGENT B1, `(.L_x_7) ;  /* 0x0000016000017945 */ /* 0x000fe20003800200 */
[----:B--2---:R-:W-:-:S04]  /*0140*/  FMUL R0, R4, -2 ;  /* 0xc000000004007820 */ /* 0x004fc80000400000 */
[----:B------:R-:W-:-:S04]  /*0150*/  FFMA.SAT R3, R0, R3, 0.5 ;  /* 0x3f00000000037423 */ /* 0x000fc80000002003 */
[----:B------:R-:W-:Y:S01]  /*0160*/  FFMA.RM R3, R3, R6, 12582913 ;  /* 0x4b40000103037423 */ /* 0x000fe20000004006 */
[----:B------:R-:W-:-:S03]  /*0170*/  IMAD.U32 R6, RZ, RZ, UR4 ;  /* 0x00000004ff067e24 */ /* 0x000fc6000f8e00ff */
[C---:B------:R-:W-:Y:S01]  /*0180*/  FADD R7, R3.reuse, -12583039 ;  /* 0xcb40007f03077421 */ /* 0x040fe20000000000 */
[----:B------:R-:W-:-:S03]  /*0190*/  IMAD.SHL.U32 R3, R3, 0x800000, RZ ;  /* 0x0080000003037824 */ /* 0x000fc600078e00ff */
[----:B------:R-:W-:-:S04]  /*01a0*/  FFMA R7, R0, 1.4426950216293334961, -R7 ;  /* 0x3fb8aa3b00077823 */ /* 0x000fc80000000807 */
[----:B------:R-:W-:-:S04]  /*01b0*/  FFMA R7, R0, 1.925963033500011079e-08, R7 ;  /* 0x32a5706000077823 */ /* 0x000fc80000000007 */
[----:B------:R-:W0:Y:S02]  /*01c0*/  MUFU.EX2 R0, R7 ;  /* 0x0000000700007308 */ /* 0x000e240000000800 */
[----:B0-----:R-:W-:-:S06]  /*01d0*/  FFMA R3, R3, R0, 1 ;  /* 0x3f80000003037423 */ /* 0x001fcc0000000000 */
[----:B------:R-:W0:Y:S08]  /*01e0*/  MUFU.RCP R0, R3 ;  /* 0x0000000300007308 */ /* 0x000e300000001000 */
[----:B------:R-:W1:Y:S01]  /*01f0*/  FCHK P0, R6, R3 ;  /* 0x0000000306007302 */ /* 0x000e620000000000 */
[----:B0-----:R-:W-:-:S04]  /*0200*/  FFMA R5, -R3, R0, 1 ;  /* 0x3f80000003057423 */ /* 0x001fc80000000100 */
[----:B------:R-:W-:-:S04]  /*0210*/  FFMA R0, R0, R5, R0 ;  /* 0x0000000500007223 */ /* 0x000fc80000000000 */
[----:B------:R-:W-:-:S04]  /*0220*/  FFMA R4, R0, 2, RZ ;  /* 0x4000000000047823 */ /* 0x000fc800000000ff */
[----:B------:R-:W-:-:S04]  /*0230*/  FFMA R5, -R3, R4, 2 ;  /* 0x4000000003057423 */ /* 0x000fc80000000104 */
[----:B------:R-:W-:Y:S01]  /*0240*/  FFMA R0, R0, R5, R4 ;  /* 0x0000000500007223 */ /* 0x000fe20000000004 */
[----:B-1----:R-:W-:Y:S06]  /*0250*/  @!P0 BRA `(.L_x_8) ;  /* 0x00000000000c8947 */ /* 0x002fec0003800000 */
[----:B------:R-:W-:-:S07]  /*0260*/  MOV R4, 0x280 ;  /* 0x0000028000047802 */ /* 0x000fce0000000f00 */
[----:B------:R-:W-:Y:S05]  /*0270*/  CALL.REL.NOINC `($__internal_0_$__cuda_sm3x_div_rn_noftz_f32_slowpath) ;  /* 0x00000000001c7944 */ /* 0x000fea0003c00000 */
[----:B------:R-:W-:-:S07]  /*0280*/  MOV R0, R6 ;  /* 0x0000000600007202 */ /* 0x000fce0000000f00 */
.L_x_8:
[----:B------:R-:W-:Y:S05]  /*0290*/  BSYNC.RECONVERGENT B1 ;  /* 0x0000000000017941 */ /* 0x000fea0003800200 */
.L_x_7:
[----:B------:R-:W0:Y:S01]  /*02a0*/  LDC.64 R4, c[0x0][0x388] ;  /* 0x0000e200ff047b82 */ /* 0x000e220000000a00 */
[----:B------:R-:W-:Y:S01]  /*02b0*/  FADD R7, R0, -1 ;  /* 0xbf80000000077421 */ /* 0x000fe20000000000 */
[----:B0-----:R-:W-:-:S05]  /*02c0*/  IMAD.WIDE.U32 R2, R2, 0x4, R4 ;  /* 0x0000000402027825 */ /* 0x001fca00078e0004 */
[----:B------:R-:W-:Y:S01]  /*02d0*/  STG.E desc[UR6][R2.64], R7 ;  /* 0x0000000702007986 */ /* 0x000fe2000c101906 */
[----:B------:R-:W-:Y:S05]  /*02e0*/  EXIT ;  /* 0x000000000000794d */ /* 0x000fea0003800000 */
        .weak           $__internal_0_$__cuda_sm3x_div_rn_noftz_f32_slowpath
        .type           $__internal_0_$__cuda_sm3x_div_rn_noftz_f32_slowpath,@function
        .size           $__internal_0_$__cuda_sm3x_div_rn_noftz_f32_slowpath,(.L_x_48 - $__internal_0_$__cuda_sm3x_div_rn_noftz_f32_slowpath)
$__internal_0_$__cuda_sm3x_div_rn_noftz_f32_slowpath:
[--C-:B------:R-:W-:Y:S01]  /*02f0*/  SHF.R.U32.HI R0, RZ, 0x17, R3.reuse ;  /* 0x00000017ff007819 */ /* 0x100fe20000011603 */
[----:B------:R-:W-:Y:S04]  /*0300*/  BSSY.RECONVERGENT B0, `(.L_x_9) ;  /* 0x000005d000007945 */ /* 0x000fe80003800200 */
[----:B------:R-:W-:Y:S01]  /*0310*/  BSSY.RELIABLE B2, `(.L_x_10) ;  /* 0x000001b000027945 */ /* 0x000fe20003800100 */
[----:B------:R-:W-:Y:S01]  /*0320*/  IMAD.MOV.U32 R6, RZ, RZ, R3 ;  /* 0x000000ffff067224 */ /* 0x000fe200078e0003 */
[----:B------:R-:W-:-:S05]  /*0330*/  LOP3.LUT R5, R0, 0xff, RZ, 0xc0, !PT ;  /* 0x000000ff00057812 */ /* 0x000fca00078ec0ff */
[----:B------:R-:W-:-:S05]  /*0340*/  VIADD R7, R5, 0xffffffff ;  /* 0xffffffff05077836 */ /* 0x000fca0000000000 */
[----:B------:R-:W-:-:S13]  /*0350*/  ISETP.GT.U32.AND P0, PT, R7, 0xfd, PT ;  /* 0x000000fd0700780c */ /* 0x000fda0003f04070 */
[----:B------:R-:W-:Y:S01]  /*0360*/  @!P0 IMAD.MOV.U32 R8, RZ, RZ, RZ ;  /* 0x000000ffff088224 */ /* 0x000fe200078e00ff */
[----:B------:R-:W-:Y:S06]  /*0370*/  @!P0 BRA `(.L_x_11) ;  /* 0x0000000000508947 */ /* 0x000fec0003800000 */
[----:B------:R-:W-:Y:S02]  /*0380*/  FSETP.GTU.FTZ.AND P0, PT, |R3|, +INF , PT ;  /* 0x7f8000000300780b */ /* 0x000fe40003f1c200 */
[----:B------:R-:W-:-:S11]  /*0390*/  MOV R0, R3 ;  /* 0x0000000300007202 */ /* 0x000fd60000000f00 */
[----:B------:R-:W-:Y:S05]  /*03a0*/  @P0 BREAK.RELIABLE B2 ;  /* 0x0000000000020942 */ /* 0x000fea0003800100 */
[----:B------:R-:W-:Y:S05]  /*03b0*/  @P0 BRA `(.L_x_12) ;  /* 0x0000000400400947 */ /* 0x000fea0003800000 */
[----:B------:R-:W-:-:S05]  /*03c0*/  IMAD.MOV.U32 R3, RZ, RZ, 0x40000000 ;  /* 0x40000000ff037424 */ /* 0x000fca00078e00ff */
[----:B------:R-:W-:-:S13]  /*03d0*/  LOP3.LUT P0, RZ, R6, 0x7fffffff, R3, 0xc8, !PT ;  /* 0x7fffffff06ff7812 */ /* 0x000fda000780c803 */
[----:B------:R-:W-:Y:S05]  /*03e0*/  @!P0 BREAK.RELIABLE B2 ;  /* 0x0000000000028942 */ /* 0x000fea0003800100 */
[----:B------:R-:W-:Y:S05]  /*03f0*/  @!P0 BRA `(.L_x_13) ;  /* 0x0000000400288947 */ /* 0x000fea0003800000 */
[----:B------:R-:W-:Y:S02]  /*0400*/  FSETP.NEU.FTZ.AND P0, PT, |R0|, +INF , PT ;  /* 0x7f8000000000780b */ /* 0x000fe40003f1d200 */
[----:B------:R-:W-:-:S04]  /*0410*/  LOP3.LUT P1, RZ, R3, 0x7fffffff, RZ, 0xc0, !PT ;  /* 0x7fffffff03ff7812 */ /* 0x000fc8000782c0ff */
[----:B------:R-:W-:-:S13]  /*0420*/  PLOP3.LUT P0, PT, P0, P1, PT, 0x2f, 0xf2 ;  /* 0x0000000000f2781c */ /* 0x000fda0000702577 */
[----:B------:R-:W-:Y:S05]  /*0430*/  @P0 BREAK.RELIABLE B2 ;  /* 0x0000000000020942 */ /* 0x000fea0003800100 */
[----:B------:R-:W-:Y:S05]  /*0440*/  @P0 BRA `(.L_x_14) ;  /* 0x00000004000c0947 */ /* 0x000fea0003800000 */
[----:B------:R-:W-:-:S13]  /*0450*/  LOP3.LUT P0, RZ, R6, 0x7fffffff, RZ, 0xc0, !PT ;  /* 0x7fffffff06ff7812 */ /* 0x000fda000780c0ff */
[----:B------:R-:W-:Y:S05]  /*0460*/  @!P0 BREAK.RELIABLE B2 ;  /* 0x0000000000028942 */ /* 0x000fea0003800100 */
[----:B------:R-:W-:Y:S05]  /*0470*/  @!P0 BRA `(.L_x_15) ;  /* 0x0000000000f48947 */ /* 0x000fea0003800000 */
[----:B------:R-:W-:Y:S01]  /*0480*/  ISETP.GE.AND P0, PT, R7, RZ, PT ;  /* 0x000000ff0700720c */ /* 0x000fe20003f06270 */
[----:B------:R-:W-:-:S12]  /*0490*/  IMAD.MOV.U32 R8, RZ, RZ, RZ ;  /* 0x000000ffff087224 */ /* 0x000fd800078e00ff */
[----:B------:R-:W-:Y:S01]  /*04a0*/  @!P0 FFMA R6, R0, 1.84467440737095516160e+19, RZ ;  /* 0x5f80000000068823 */ /* 0x000fe200000000ff */
[----:B------:R-:W-:-:S07]  /*04b0*/  @!P0 VIADD R8, R8, 0x40 ;  /* 0x0000004008088836 */ /* 0x000fce0000000000 */
.L_x_11:
[----:B------:R-:W-:Y:S05]  /*04c0*/  BSYNC.RELIABLE B2 ;  /* 0x0000000000027941 */ /* 0x000fea0003800100 */
.L_x_10:
[----:B------:R-:W-:Y:S01]  /*04d0*/  LEA R3, R5, 0xc0800000, 0x17 ;  /* 0xc080000005037811 */ /* 0x000fe200078eb8ff */
[----:B------:R-:W-:Y:S01]  /*04e0*/  UMOV UR4, 0x40000000 ;  /* 0x4000000000047882 */ /* 0x000fe20000000000 */
[----:B------:R-:W-:Y:S01]  /*04f0*/  IADD3 R5, PT, PT, R8, 0x80, -R5 ;  /* 0x0000008008057810 */ /* 0x000fe20007ffe805 */
[----:B------:R-:W-:Y:S01]  /*0500*/  UIADD3 UR4, UPT, UPT, UR4, -0x800000, URZ ;  /* 0xff80000004047890 */ /* 0x000fe2000fffe0ff */
[----:B------:R-:W-:Y:S01]  /*0510*/  IADD3 R3, PT, PT, -R3, R6, RZ ;  /* 0x0000000603037210 */ /* 0x000fe20007ffe1ff */
[----:B------:R-:W-:Y:S03]  /*0520*/  BSSY.RECONVERGENT B2, `(.L_x_16) ;  /* 0x0000031000027945 */ /* 0x000fe60003800200 */
[----:B------:R-:W0:Y:S01]  /*0530*/  MUFU.RCP R0, R3 ;  /* 0x0000000300007308 */ /* 0x000e220000001000 */
[----:B------:R-:W-:-:S04]  /*0540*/  FADD.FTZ R7, -R3, -RZ ;  /* 0x800000ff03077221 */ /* 0x000fc80000010100 */
[----:B0-----:R-:W-:-:S04]  /*0550*/  FFMA R9, R0, R7, 1 ;  /* 0x3f80000000097423 */ /* 0x001fc80000000007 */
[----:B------:R-:W-:-:S04]  /*0560*/  FFMA R0, R0, R9, R0 ;  /* 0x0000000900007223 */ /* 0x000fc80000000000 */
[----:B------:R-:W-:-:S04]  /*0570*/  FFMA R6, R0, UR4, RZ ;  /* 0x0000000400067c23 */ /* 0x000fc800080000ff */
[----:B------:R-:W-:-:S04]  /*0580*/  FFMA R9, R7, R6, UR4 ;  /* 0x0000000407097e23 */ /* 0x000fc80008000006 */
[----:B------:R-:W-:-:S04]  /*0590*/  FFMA R9, R0, R9, R6 ;  /* 0x0000000900097223 */ /* 0x000fc80000000006 */
[----:B------:R-:W-:-:S04]  /*05a0*/  FFMA R10, R7, R9, UR4 ;  /* 0x00000004070a7e23 */ /* 0x000fc80008000009 */
[----:B------:R-:W-:-:S05]  /*05b0*/  FFMA R6, R0, R10, R9 ;  /* 0x0000000a00067223 */ /* 0x000fca0000000009 */
[----:B------:R-:W-:-:S04]  /*05c0*/  SHF.R.U32.HI R3, RZ, 0x17, R6 ;  /* 0x00000017ff037819 */ /* 0x000fc80000011606 */
[----:B------:R-:W-:-:S05]  /*05d0*/  LOP3.LUT R3, R3, 0xff, RZ, 0xc0, !PT ;  /* 0x000000ff03037812 */ /* 0x000fca00078ec0ff */
[----:B------:R-:W-:-:S04]  /*05e0*/  IMAD.IADD R7, R3, 0x1, R5 ;  /* 0x0000000103077824 */ /* 0x000fc800078e0205 */
[----:B------:R-:W-:-:S05]  /*05f0*/  VIADD R3, R7, 0xffffffff ;  /* 0xffffffff07037836 */ /* 0x000fca0000000000 */
[----:B------:R-:W-:-:S13]  /*0600*/  ISETP.GE.U32.AND P0, PT, R3, 0xfe, PT ;  /* 0x000000fe0300780c */ /* 0x000fda0003f06070 */
[----:B------:R-:W-:Y:S05]  /*0610*/  @!P0 BRA `(.L_x_17) ;  /* 0x0000000000808947 */ /* 0x000fea0003800000 */
[----:B------:R-:W-:-:S13]  /*0620*/  ISETP.GT.AND P0, PT, R7, 0xfe, PT ;  /* 0x000000fe0700780c */ /* 0x000fda0003f04270 */
[----:B------:R-:W-:Y:S05]  /*0630*/  @P0 BRA `(.L_x_18) ;  /* 0x00000000006c0947 */ /* 0x000fea0003800000 */
[----:B------:R-:W-:-:S13]  /*0640*/  ISETP.GE.AND P0, PT, R7, 0x1, PT ;  /* 0x000000010700780c */ /* 0x000fda0003f06270 */
[----:B------:R-:W-:Y:S05]  /*0650*/  @P0 BRA `(.L_x_19) ;  /* 0x0000000000740947 */ /* 0x000fea0003800000 */
[----:B------:R-:W-:Y:S02]  /*0660*/  ISETP.GE.AND P0, PT, R7, -0x18, PT ;  /* 0xffffffe80700780c */ /* 0x000fe40003f06270 */
[----:B------:R-:W-:-:S11]  /*0670*/  LOP3.LUT R6, R6, 0x80000000, RZ, 0xc0, !PT ;  /* 0x8000000006067812 */ /* 0x000fd600078ec0ff */
[----:B------:R-:W-:Y:S05]  /*0680*/  @!P0 BRA `(.L_x_19) ;  /* 0x0000000000688947 */ /* 0x000fea0003800000 */
[CCC-:B------:R-:W-:Y:S01]  /*0690*/  FFMA.RZ R3, R0.reuse, R10.reuse, R9.reuse ;  /* 0x0000000a00037223 */ /* 0x1c0fe2000000c009 */
[C---:B------:R-:W-:Y:S02]  /*06a0*/  IADD3 R8, PT, PT, R7.reuse, 0x20, RZ ;  /* 0x0000002007087810 */ /* 0x040fe40007ffe0ff */
[----:B------:R-:W-:Y:S02]  /*06b0*/  ISETP.NE.AND P2, PT, R7, RZ, PT ;  /* 0x000000ff0700720c */ /* 0x000fe40003f45270 */
[----:B------:R-:W-:Y:S01]  /*06c0*/  LOP3.LUT R5, R3, 0x7fffff, RZ, 0xc0, !PT ;  /* 0x007fffff03057812 */ /* 0x000fe200078ec0ff */
[CCC-:B------:R-:W-:Y:S01]  /*06d0*/  FFMA.RP R3, R0.reuse, R10.reuse, R9.reuse ;  /* 0x0000000a00037223 */ /* 0x1c0fe20000008009 */
[----:B------:R-:W-:Y:S01]  /*06e0*/  FFMA.RM R0, R0, R10, R9 ;  /* 0x0000000a00007223 */ /* 0x000fe20000004009 */
[----:B------:R-:W-:Y:S01]  /*06f0*/  ISETP.NE.AND P1, PT, R7, RZ, PT ;  /* 0x000000ff0700720c */ /* 0x000fe20003f25270 */
[----:B------:R-:W-:Y:S01]  /*0700*/  IMAD.MOV R7, RZ, RZ, -R7 ;  /* 0x000000ffff077224 */ /* 0x000fe200078e0a07 */
[----:B------:R-:W-:-:S02]  /*0710*/  LOP3.LUT R5, R5, 0x800000, RZ, 0xfc, !PT ;  /* 0x0080000005057812 */ /* 0x000fc400078efcff */
[----:B------:R-:W-:Y:S02]  /*0720*/  FSETP.NEU.FTZ.AND P0, PT, R3, R0, PT ;  /* 0x000000000300720b */ /* 0x000fe40003f1d000 */
[----:B------:R-:W-:Y:S02]  /*0730*/  SHF.L.U32 R8, R5, R8, RZ ;  /* 0x0000000805087219 */ /* 0x000fe400000006ff */
[----:B------:R-:W-:Y:S02]  /*0740*/  SEL R0, R7, RZ, P2 ;  /* 0x000000ff07007207 */ /* 0x000fe40001000000 */
[----:B------:R-:W-:Y:S02]  /*0750*/  ISETP.NE.AND P1, PT, R8, RZ, P1 ;  /* 0x000000ff0800720c */ /* 0x000fe40000f25270 */
[----:B------:R-:W-:Y:S02]  /*0760*/  SHF.R.U32.HI R0, RZ, R0, R5 ;  /* 0x00000000ff007219 */ /* 0x000fe40000011605 */
[----:B------:R-:W-:-:S02]  /*0770*/  PLOP3.LUT P0, PT, P0, P1, PT, 0xf8, 0x8f ;  /* 0x00000000008f781c */ /* 0x000fc40000703f70 */
[----:B------:R-:W-:Y:S02]  /*0780*/  SHF.R.U32.HI R8, RZ, 0x1, R0 ;  /* 0x00000001ff087819 */ /* 0x000fe40000011600 */
[----:B------:R-:W-:-:S04]  /*0790*/  SEL R3, RZ, 0x1, !P0 ;  /* 0x00000001ff037807 */ /* 0x000fc80004000000 */
[----:B------:R-:W-:-:S04]  /*07a0*/  LOP3.LUT R3, R3, 0x1, R8, 0xf8, !PT ;  /* 0x0000000103037812 */ /* 0x000fc800078ef808 */
[----:B------:R-:W-:-:S05]  /*07b0*/  LOP3.LUT R3, R3, R0, RZ, 0xc0, !PT ;  /* 0x0000000003037212 */ /* 0x000fca00078ec0ff */
[----:B------:R-:W-:-:S05]  /*07c0*/  IMAD.IADD R3, R8, 0x1, R3 ;  /* 0x0000000108037824 */ /* 0x000fca00078e0203 */
[----:B------:R-:W-:Y:S01]  /*07d0*/  LOP3.LUT R6, R3, R6, RZ, 0xfc, !PT ;  /* 0x0000000603067212 */ /* 0x000fe200078efcff */
[----:B------:R-:W-:Y:S06]  /*07e0*/  BRA `(.L_x_19) ;  /* 0x0000000000107947 */ /* 0x000fec0003800000 */
.L_x_18:
[----:B------:R-:W-:-:S04]  /*07f0*/  LOP3.LUT R6, R6, 0x80000000, RZ, 0xc0, !PT ;  /* 0x8000000006067812 */ /* 0x000fc800078ec0ff */
[----:B------:R-:W-:Y:S01]  /*0800*/  LOP3.LUT R6, R6, 0x7f800000, RZ, 0xfc, !PT ;  /* 0x7f80000006067812 */ /* 0x000fe200078efcff */
[----:B------:R-:W-:Y:S06]  /*0810*/  BRA `(.L_x_19) ;  /* 0x0000000000047947 */ /* 0x000fec0003800000 */
.L_x_17:
[----:B------:R-:W-:-:S07]  /*0820*/  LEA R6, R5, R6, 0x17 ;  /* 0x0000000605067211 */ /* 0x000fce00078eb8ff */
.L_x_19:
[----:B------:R-:W-:Y:S05]  /*0830*/  BSYNC.RECONVERGENT B2 ;  /* 0x0000000000027941 */ /* 0x000fea0003800200 */
.L_x_16:
[----:B------:R-:W-:Y:S05]  /*0840*/  BRA `(.L_x_20) ;  /* 0x0000000000207947 */ /* 0x000fea0003800000 */
.L_x_15:
[----:B------:R-:W-:-:S04]  /*0850*/  LOP3.LUT R6, R6, 0x80000000, R3, 0x48, !PT ;  /* 0x8000000006067812 */ /* 0x000fc800078e4803 */
[----:B------:R-:W-:Y:S01]  /*0860*/  LOP3.LUT R6, R6, 0x7f800000, RZ, 0xfc, !PT ;  /* 0x7f80000006067812 */ /* 0x000fe200078efcff */
[----:B------:R-:W-:Y:S06]  /*0870*/  BRA `(.L_x_20) ;  /* 0x0000000000147947 */ /* 0x000fec0003800000 */
.L_x_14:
[----:B------:R-:W-:Y:S01]  /*0880*/  LOP3.LUT R6, R6, 0x80000000, R3, 0x48, !PT ;  /* 0x8000000006067812 */ /* 0x000fe200078e4803 */
[----:B------:R-:W-:Y:S06]  /*0890*/  BRA `(.L_x_20) ;  /* 0x00000000000c7947 */ /* 0x000fec0003800000 */
.L_x_13:
[----:B------:R-:W0:Y:S01]  /*08a0*/  MUFU.RSQ R6, -QNAN ;  /* 0xffc0000000067908 */ /* 0x000e220000001400 */
[----:B------:R-:W-:Y:S05]  /*08b0*/  BRA `(.L_x_20) ;  /* 0x0000000000047947 */ /* 0x000fea0003800000 */
.L_x_12:
[----:B------:R-:W-:-:S07]  /*08c0*/  FADD.FTZ R6, R0, 2 ;  /* 0x4000000000067421 */ /* 0x000fce0000010000 */
.L_x_20:
[----:B------:R-:W-:Y:S05]  /*08d0*/  BSYNC.RECONVERGENT B0 ;  /* 0x0000000000007941 */ /* 0x000fea0003800200 */
.L_x_9:
[----:B------:R-:W-:-:S04]  /*08e0*/  IMAD.MOV.U32 R5, RZ, RZ, 0x0 ;  /* 0x00000000ff057424 */ /* 0x000fc800078e00ff */
[----:B0-----:R-:W-:Y:S05]  /*08f0*/  RET.REL.NODEC R4 `(_Z13tanh_activatePfS_iii) ;  /* 0xfffffff404c07950 */ /* 0x001fea0003c3ffff */
.L_x_21:
        /* <DEDUP_REMOVED lines=16> */
.L_x_48:


//--------------------- .text._Z15Average_poolingPfiiiiS_ --------------------------
	.section	.text._Z15Average_poolingPfiiiiS_,"ax",@progbits
	.align	128
        .global         _Z15Average_poolingPfiiiiS_
        .type           _Z15Average_poolingPfiiiiS_,@function
        .size           _Z15Average_poolingPfiiiiS_,(.L_x_51 - _Z15Average_poolingPfiiiiS_)
        .other          _Z15Average_poolingPfiiiiS_,@"STO_CUDA_ENTRY STV_DEFAULT"
_Z15Average_poolingPfiiiiS_:
.text._Z15Average_poolingPfiiiiS_:
[----:B------:R-:W-:Y:S08]  /*0000*/  LDC R1, c[0x0][0x37c] ;  /* 0x0000df00ff017b82 */ /* 0x000ff00000000800 */
[----:B------:R-:W0:Y:S01]  /*0010*/  LDC R5, c[0x0][0x394] ;  /* 0x0000e500ff057b82 */ /* 0x000e220000000800 */
[----:B------:R-:W1:Y:S07]  /*0020*/  LDCU UR5, c[0x0][0x374] ;  /* 0x00006e80ff0577ac */ /* 0x000e6e0008000800 */
[----:B------:R-:W2:Y:S08]  /*0030*/  S2UR UR8, SR_CTAID.X ;  /* 0x00000000000879c3 */ /* 0x000eb00000002500 */
[----:B------:R-:W3:Y:S01]  /*0040*/  S2UR UR4, SR_CTAID.Y ;  /* 0x00000000000479c3 */ /* 0x000ee20000002600 */
[----:B0-----:R-:W-:-:S13]  /*0050*/  ISETP.GE.AND P0, PT, R5, 0x1, PT ;  /* 0x000000010500780c */ /* 0x001fda0003f06270 */
[----:B-123--:R-:W-:Y:S05]  /*0060*/  @!P0 EXIT ;  /* 0x000000000000894d */ /* 0x00efea0003800000 */
[----:B------:R-:W0:Y:S01]  /*0070*/  LDCU UR6, c[0x0][0x390] ;  /* 0x00007200ff0677ac */ /* 0x000e220008000800 */
[----:B------:R-:W-:Y:S01]  /*0080*/  UIMAD UR8, UR8, UR5, UR4 ;  /* 0x00000005080872a4 */ /* 0x000fe2000f8e0204 */
[----:B------:R-:W1:Y:S05]  /*0090*/  LDCU.64 UR12, c[0x0][0x358] ;  /* 0x00006b00ff0c77ac */ /* 0x000e6a0008000a00 */
[----:B------:R-:W-:-:S04]  /*00a0*/  IMAD R0, R5, UR8, RZ ;  /* 0x0000000805007c24 */ /* 0x000fc8000f8e02ff */
[----:B------:R-:W-:Y:S01]  /*00b0*/  IMAD R0, R0, R5, RZ ;  /* 0x0000000500007224 */ /* 0x000fe200078e02ff */
[----:B0-----:R-:W-:-:S09]  /*00c0*/  UISETP.GT.AND UP0, UPT, UR6, URZ, UPT ;  /* 0x000000ff0600728c */ /* 0x001fd2000bf04270 */
[----:B-1----:R-:W-:Y:S05]  /*00d0*/  BRA.U UP0, `(.L_x_22) ;  /* 0x0000000100cc7547 */ /* 0x002fea000b800000 */
[C---:B------:R-:W-:Y:S01]  /*00e0*/  LOP3.LUT R7, R5.reuse, 0x7, RZ, 0xc0, !PT ;  /* 0x0000000705077812 */ /* 0x040fe200078ec0ff */
[----:B------:R-:W-:Y:S01]  /*00f0*/  UMOV UR4, URZ ;  /* 0x000000ff00047c82 */ /* 0x000fe20008000000 */
[C---:B------:R-:W-:Y:S02]  /*0100*/  LOP3.LUT R8, R5.reuse, 0x3, RZ, 0xc0, !PT ;  /* 0x0000000305087812 */ /* 0x040fe400078ec0ff */
[----:B------:R-:W-:Y:S01]  /*0110*/  LOP3.LUT R6, R5, 0x7ffffff8, RZ, 0xc0, !PT ;  /* 0x7ffffff805067812 */ /* 0x000fe200078ec0ff */
[----:B------:R-:W-:-:S05]  /*0120*/  VIADD R2, R7, 0xffffffff ;  /* 0xffffffff07027836 */ /* 0x000fca0000000000 */
[----:B------:R-:W-:-:S13]  /*0130*/  ISETP.GE.U32.AND P0, PT, R2, 0x3, PT ;  /* 0x000000030200780c */ /* 0x000fda0003f06070 */
.L_x_27:
[----:B0-----:R-:W0:Y:S01]  /*0140*/  LDC R9, c[0x0][0x394] ;  /* 0x0000e500ff097b82 */ /* 0x001e220000000800 */
[----:B------:R-:W-:Y:S02]  /*0150*/  ISETP.NE.AND P1, PT, R7, RZ, PT ;  /* 0x000000ff0700720c */ /* 0x000fe40003f25270 */
[----:B0-----:R-:W-:-:S13]  /*0160*/  ISETP.GE.U32.AND P2, PT, R9, 0x8, PT ;  /* 0x000000080900780c */ /* 0x001fda0003f46070 */
[----:B-12---:R-:W-:Y:S05]  /*0170*/  @!P2 BRA `(.L_x_23) ;  /* 0x00000000003ca947 */ /* 0x006fea0003800000 */
[----:B------:R-:W0:Y:S01]  /*0180*/  LDC.64 R4, c[0x0][0x398] ;  /* 0x0000e600ff047b82 */ /* 0x000e220000000a00 */
[----:B------:R-:W-:-:S05]  /*0190*/  UMOV UR5, URZ ;  /* 0x000000ff00057c82 */ /* 0x000fca0008000000 */
.L_x_24:
[----:B------:R-:W-:Y:S01]  /*01a0*/  UIADD3 UR5, UPT, UPT, UR5, 0x8, URZ ;  /* 0x0000000805057890 */ /* 0x000fe2000fffe0ff */
[----:B01----:R-:W-:-:S04]  /*01b0*/  IMAD.WIDE R2, R0, 0x4, R4 ;  /* 0x0000000400027825 */ /* 0x003fc800078e0204 */
[----:B------:R-:W-:Y:S01]  /*01c0*/  VIADD R0, R0, 0x8 ;  /* 0x0000000800007836 */ /* 0x000fe20000000000 */
[----:B------:R-:W-:Y:S01]  /*01d0*/  ISETP.NE.AND P2, PT, R6, UR5, PT ;  /* 0x0000000506007c0c */ /* 0x000fe2000bf45270 */
[----:B------:R1:W-:Y:S04]  /*01e0*/  STG.E desc[UR12][R2.64], RZ ;  /* 0x000000ff02007986 */ /* 0x0003e8000c10190c */
[----:B------:R1:W-:Y:S04]  /*01f0*/  STG.E desc[UR12][R2.64+0x4], RZ ;  /* 0x000004ff02007986 */ /* 0x0003e8000c10190c */
[----:B------:R1:W-:Y:S04]  /*0200*/  STG.E desc[UR12][R2.64+0x8], RZ ;  /* 0x000008ff02007986 */ /* 0x0003e8000c10190c */
[----:B------:R1:W-:Y:S04]  /*0210*/  STG.E desc[UR12][R2.64+0xc], RZ ;  /* 0x00000cff02007986 */ /* 0x0003e8000c10190c */
[----:B------:R1:W-:Y:S04]  /*0220*/  STG.E desc[UR12][R2.64+0x10], RZ ;  /* 0x000010ff02007986 */ /* 0x0003e8000c10190c */
[----:B------:R1:W-:Y:S04]  /*0230*/  STG.E desc[UR12][R2.64+0x14], RZ ;  /* 0x000014ff02007986 */ /* 0x0003e8000c10190c */
[----:B------:R1:W-:Y:S04]  /*0240*/  STG.E desc[UR12][R2.64+0x18], RZ ;  /* 0x000018ff02007986 */ /* 0x0003e8000c10190c */
[----:B------:R1:W-:Y:S01]  /*0250*/  STG.E desc[UR12][R2.64+0x1c], RZ ;  /* 0x00001cff02007986 */ /* 0x0003e2000c10190c */
[----:B------:R-:W-:Y:S05]  /*0260*/  @P2 BRA `(.L_x_24) ;  /* 0xfffffffc00cc2947 */ /* 0x000fea000383ffff */
.L_x_23:
[----:B------:R-:W-:Y:S05]  /*0270*/  @!P1 BRA `(.L_x_25) ;  /* 0x0000000000549947 */ /* 0x000fea0003800000 */
[----:B------:R-:W-:Y:S01]  /*0280*/  ISETP.NE.AND P1, PT, R8, RZ, PT ;  /* 0x000000ff0800720c */ /* 0x000fe20003f25270 */
[----:B------:R-:W-:-:S12]  /*0290*/  @!P0 BRA `(.L_x_26) ;  /* 0x00000000001c8947 */ /* 0x000fd80003800000 */
[----:B-1----:R-:W0:Y:S02]  /*02a0*/  LDC.64 R2, c[0x0][0x398] ;  /* 0x0000e600ff027b82 */ /* 0x002e240000000a00 */
[----:B0-----:R-:W-:-:S04]  /*02b0*/  IMAD.WIDE R2, R0, 0x4, R2 ;  /* 0x0000000400027825 */ /* 0x001fc800078e0202 */
[----:B------:R-:W-:Y:S01]  /*02c0*/  VIADD R0, R0, 0x4 ;  /* 0x0000000400007836 */ /* 0x000fe20000000000 */
[----:B------:R0:W-:Y:S04]  /*02d0*/  STG.E desc[UR12][R2.64], RZ ;  /* 0x000000ff02007986 */ /* 0x0001e8000c10190c */
[----:B------:R0:W-:Y:S04]  /*02e0*/  STG.E desc[UR12][R2.64+0x4], RZ ;  /* 0x000004ff02007986 */ /* 0x0001e8000c10190c */
[----:B------:R0:W-:Y:S04]  /*02f0*/  STG.E desc[UR12][R2.64+0x8], RZ ;  /* 0x000008ff02007986 */ /* 0x0001e8000c10190c */
[----:B------:R0:W-:Y:S02]  /*0300*/  STG.E desc[UR12][R2.64+0xc], RZ ;  /* 0x00000cff02007986 */ /* 0x0001e4000c10190c */
.L_x_26:
[----:B------:R-:W-:Y:S05]  /*0310*/  @!P1 BRA `(.L_x_25) ;  /* 0x00000000002c9947 */ /* 0x000fea0003800000 */
[----:B------:R-:W-:Y:S02]  /*0320*/  ISETP.NE.AND P1, PT, R8, 0x1, PT ;  /* 0x000000010800780c */ /* 0x000fe40003f25270 */
[----:B------:R-:W-:-:S11]  /*0330*/  LOP3.LUT P2, RZ, R9, 0x1, RZ, 0xc0, !PT ;  /* 0x0000000109ff7812 */ /* 0x000fd6000784c0ff */
[----:B01----:R-:W0:Y:S08]  /*0340*/  @P1 LDC.64 R2, c[0x0][0x398] ;  /* 0x0000e600ff021b82 */ /* 0x003e300000000a00 */
[----:B------:R-:W1:Y:S01]  /*0350*/  @P2 LDC.64 R4, c[0x0][0x398] ;  /* 0x0000e600ff042b82 */ /* 0x000e620000000a00 */
[----:B0-----:R-:W-:-:S04]  /*0360*/  @P1 IMAD.WIDE R2, R0, 0x4, R2 ;  /* 0x0000000400021825 */ /* 0x001fc800078e0202 */
[----:B------:R-:W-:Y:S01]  /*0370*/  @P1 VIADD R0, R0, 0x2 ;  /* 0x0000000200001836 */ /* 0x000fe20000000000 */
[----:B------:R2:W-:Y:S03]  /*0380*/  @P1 STG.E desc[UR12][R2.64], RZ ;  /* 0x000000ff02001986 */ /* 0x0005e6000c10190c */
[C---:B-1----:R-:W-:Y:S01]  /*0390*/  @P2 IMAD.WIDE R4, R0.reuse, 0x4, R4 ;  /* 0x0000000400042825 */ /* 0x042fe200078e0204 */
[----:B------:R2:W-:Y:S03]  /*03a0*/  @P1 STG.E desc[UR12][R2.64+0x4], RZ ;  /* 0x000004ff02001986 */ /* 0x0005e6000c10190c */
[----:B------:R-:W-:Y:S01]  /*03b0*/  @P2 VIADD R0, R0, 0x1 ;  /* 0x0000000100002836 */ /* 0x000fe20000000000 */
[----:B------:R2:W-:Y:S06]  /*03c0*/  @P2 STG.E desc[UR12][R4.64], RZ ;  /* 0x000000ff04002986 */ /* 0x0005ec000c10190c */
.L_x_25:
[----:B------:R-:W-:-:S06]  /*03d0*/  UIADD3 UR4, UPT, UPT, UR4, 0x1, URZ ;  /* 0x0000000104047890 */ /* 0x000fcc000fffe0ff */
[----:B------:R-:W-:-:S13]  /*03e0*/  ISETP.NE.AND P1, PT, R9, UR4, PT ;  /* 0x0000000409007c0c */ /* 0x000fda000bf25270 */
[----:B------:R-:W-:Y:S05]  /*03f0*/  @!P1 EXIT ;  /* 0x000000000000994d */ /* 0x000fea0003800000 */
[----:B------:R-:W-:Y:S05]  /*0400*/  BRA `(.L_x_27) ;  /* 0xfffffffc004c7947 */ /* 0x000fea000383ffff */
.L_x_22:
[----:B------:R-:W0:Y:S01]  /*0410*/  LDC.64 R2, c[0x0][0x398] ;  /* 0x0000e600ff027b82 */ /* 0x000e220000000a00 */
[C---:B------:R-:W-:Y:S01]  /*0420*/  LOP3.LUT R4, R5.reuse, 0x7ffffff8, RZ, 0xc0, !PT ;  /* 0x7ffffff805047812 */ /* 0x040fe200078ec0ff */
[----:B------:R-:W-:Y:S01]  /*0430*/  UMOV UR4, URZ ;  /* 0x000000ff00047c82 */ /* 0x000fe20008000000 */
[C---:B------:R-:W-:Y:S02]  /*0440*/  LOP3.LUT R11, R5.reuse, 0x7, RZ, 0xc0, !PT ;  /* 0x00000007050b7812 */ /* 0x040fe400078ec0ff */
[----:B------:R-:W-:Y:S01]  /*0450*/  LOP3.LUT R5, R5, 0x3, RZ, 0xc0, !PT ;  /* 0x0000000305057812 */ /* 0x000fe200078ec0ff */
[----:B------:R-:W-:Y:S01]  /*0460*/  IMAD.MOV R4, RZ, RZ, -R4 ;  /* 0x000000ffff047224 */ /* 0x000fe200078e0a04 */
[----:B0-----:R-:W-:-:S05]  /*0470*/  IADD3 R2, P0, PT, R2, 0x10, RZ ;  /* 0x0000001002027810 */ /* 0x001fca0007f1e0ff */
[----:B------:R-:W-:-:S08]  /*0480*/  IMAD.X R3, RZ, RZ, R3, P0 ;  /* 0x000000ffff037224 */ /* 0x000fd000000e0603 */
.L_x_37:
[----:B0-2---:R-:W0:Y:S08]  /*0490*/  LDC.64 R8, c[0x0][0x390] ;  /* 0x0000e400ff087b82 */ /* 0x005e300000000a00 */
[----:B-1----:R-:W1:Y:S01]  /*04a0*/  LDC R7, c[0x0][0x388] ;  /* 0x0000e200ff077b82 */ /* 0x002e620000000800 */
[----:B0-----:R-:W-:Y:S01]  /*04b0*/  IMAD R10, R8, UR4, RZ ;  /* 0x00000004080a7c24 */ /* 0x001fe2000f8e02ff */
[----:B------:R-:W-:-:S06]  /*04c0*/  UIADD3 UR4, UPT, UPT, UR4, 0x1, URZ ;  /* 0x0000000104047890 */ /* 0x000fcc000fffe0ff */
[----:B------:R-:W-:Y:S02]  /*04d0*/  ISETP.NE.AND P0, PT, R9, UR4, PT ;  /* 0x0000000409007c0c */ /* 0x000fe4000bf05270 */
[----:B-1----:R-:W-:-:S13]  /*04e0*/  ISETP.GE.AND P1, PT, R10, R7, PT ;  /* 0x000000070a00720c */ /* 0x002fda0003f26270 */
[----:B------:R-:W-:Y:S05]  /*04f0*/  @P1 BRA `(.L_x_28) ;  /* 0x0000000000b41947 */ /* 0x000fea0003800000 */
[----:B------:R-:W-:Y:S01]  /*0500*/  IMAD R15, R7, UR8, R10 ;  /* 0x00000008070f7c24 */ /* 0x000fe2000f8e020a */
[----:B------:R-:W-:-:S06]  /*0510*/  UMOV UR5, URZ ;  /* 0x000000ff00057c82 */ /* 0x000fcc0008000000 */
.L_x_33:
[----:B------:R-:W0:Y:S01]  /*0520*/  LDCU UR9, c[0x0][0x390] ;  /* 0x00007200ff0977ac */ /* 0x000e220008000800 */
[----:B-1----:R-:W1:Y:S01]  /*0530*/  LDC R6, c[0x0][0x38c] ;  /* 0x0000e300ff067b82 */ /* 0x002e620000000800 */
[----:B------:R-:W-:Y:S01]  /*0540*/  IMAD.MOV.U32 R13, RZ, RZ, RZ ;  /* 0x000000ffff0d7224 */ /* 0x000fe200078e00ff */
[----:B0-----:R-:W-:-:S06]  /*0550*/  UIMAD UR9, UR5, UR9, URZ ;  /* 0x00000009050972a4 */ /* 0x001fcc000f8e02ff */
[----:B-1----:R-:W-:-:S13]  /*0560*/  ISETP.LE.AND P1, PT, R6, UR9, PT ;  /* 0x0000000906007c0c */ /* 0x002fda000bf23270 */
[----:B------:R-:W-:Y:S05]  /*0570*/  @P1 BRA `(.L_x_29) ;  /* 0x0000000000701947 */ /* 0x000fea0003800000 */
[----:B------:R-:W-:Y:S01]  /*0580*/  IMAD R17, R15, R6, UR9 ;  /* 0x000000090f117e24 */ /* 0x000fe2000f8e0206 */
[----:B------:R-:W-:Y:S01]  /*0590*/  UMOV UR6, URZ ;  /* 0x000000ff00067c82 */ /* 0x000fe20008000000 */
[----:B------:R-:W-:-:S03]  /*05a0*/  IMAD.MOV.U32 R13, RZ, RZ, RZ ;  /* 0x000000ffff0d7224 */ /* 0x000fc600078e00ff */
[----:B------:R-:W-:-:S07]  /*05b0*/  SHF.R.S32.HI R19, RZ, 0x1f, R17 ;  /* 0x0000001fff137819 */ /* 0x000fce0000011411 */
.L_x_31:
[----:B------:R-:W0:Y:S01]  /*05c0*/  LDC R18, c[0x0][0x38c] ;  /* 0x0000e300ff127b82 */ /* 0x000e220000000800 */
[----:B------:R-:W-:-:S07]  /*05d0*/  UMOV UR7, URZ ;  /* 0x000000ff00077c82 */ /* 0x000fce0008000000 */
[----:B------:R-:W1:Y:S08]  /*05e0*/  LDC R20, c[0x0][0x390] ;  /* 0x0000e400ff147b82 */ /* 0x000e700000000800 */
[----:B------:R-:W2:Y:S01]  /*05f0*/  LDC.64 R6, c[0x0][0x380] ;  /* 0x0000e000ff067b82 */ /* 0x000ea20000000a00 */
[----:B0-----:R-:W-:-:S05]  /*0600*/  IMAD R8, R18, UR6, RZ ;  /* 0x0000000612087c24 */ /* 0x001fca000f8e02ff */
[----:B------:R-:W-:-:S04]  /*0610*/  IADD3 R16, P1, PT, R17, R8, RZ ;  /* 0x0000000811107210 */ /* 0x000fc80007f3e0ff */
[----:B-1----:R-:W-:-:S09]  /*0620*/  LEA.HI.X.SX32 R14, R8, R19, 0x1, P1 ;  /* 0x00000013080e7211 */ /* 0x002fd200008f0eff */
.L_x_30:
[----:B------:R-:W-:-:S05]  /*0630*/  IADD3 R9, P1, PT, R16, UR7, RZ ;  /* 0x0000000710097c10 */ /* 0x000fca000ff3e0ff */
[----:B------:R-:W-:Y:S01]  /*0640*/  IMAD.X R12, RZ, RZ, R14, P1 ;  /* 0x000000ffff0c7224 */ /* 0x000fe200008e060e */
[----:B--2---:R-:W-:-:S04]  /*0650*/  LEA R8, P1, R9, R6, 0x2 ;  /* 0x0000000609087211 */ /* 0x004fc800078210ff */
[----:B------:R-:W-:-:S05]  /*0660*/  LEA.HI.X R9, R9, R7, R12, 0x2, P1 ;  /* 0x0000000709097211 */ /* 0x000fca00008f140c */
[----:B------:R-:W2:Y:S01]  /*0670*/  LDG.E R8, desc[UR12][R8.64] ;  /* 0x0000000c08087981 */ /* 0x000ea2000c1e1900 */
[----:B------:R-:W-:-:S04]  /*0680*/  UIADD3 UR7, UPT, UPT, UR7, 0x1, URZ ;  /* 0x0000000107077890 */ /* 0x000fc8000fffe0ff */
[----:B------:R-:W-:Y:S02]  /*0690*/  UIADD3 UR10, UPT, UPT, UR9, UR7, URZ ;  /* 0x00000007090a7290 */ /* 0x000fe4000fffe0ff */
[----:B------:R-:W-:-:S04]  /*06a0*/  ISETP.LE.AND P1, PT, R20, UR7, PT ;  /* 0x0000000714007c0c */ /* 0x000fc8000bf23270 */
[----:B------:R-:W-:Y:S01]  /*06b0*/  ISETP.GT.AND P2, PT, R18, UR10, PT ;  /* 0x0000000a12007c0c */ /* 0x000fe2000bf44270 */
[----:B--2---:R-:W-:-:S12]  /*06c0*/  FFMA R13, R8, 0.25, R13 ;  /* 0x3e800000080d7823 */ /* 0x004fd8000000000d */
[----:B------:R-:W-:Y:S05]  /*06d0*/  @!P1 BRA P2, `(.L_x_30) ;  /* 0xfffffffc00d49947 */ /* 0x000fea000103ffff */
[----:B------:R-:W0:Y:S01]  /*06e0*/  LDCU UR7, c[0x0][0x388] ;  /* 0x00007100ff0777ac */ /* 0x000e220008000800 */
[----:B------:R-:W-:-:S06]  /*06f0*/  UIADD3 UR6, UPT, UPT, UR6, 0x1, URZ ;  /* 0x0000000106067890 */ /* 0x000fcc000fffe0ff */
[----:B------:R-:W-:Y:S01]  /*0700*/  VIADD R6, R10, UR6 ;  /* 0x000000060a067c36 */ /* 0x000fe20008000000 */
[----:B------:R-:W-:-:S04]  /*0710*/  ISETP.LE.AND P1, PT, R20, UR6, PT ;  /* 0x0000000614007c0c */ /* 0x000fc8000bf23270 */
[----:B0-----:R-:W-:-:S13]  /*0720*/  ISETP.LT.AND P2, PT, R6, UR7, PT ;  /* 0x0000000706007c0c */ /* 0x001fda000bf41270 */
[----:B------:R-:W-:Y:S05]  /*0730*/  @!P1 BRA P2, `(.L_x_31) ;  /* 0xfffffffc00a09947 */ /* 0x000fea000103ffff */
.L_x_29:
[----:B------:R-:W0:Y:S01]  /*0740*/  LDC.64 R6, c[0x0][0x398] ;  /* 0x0000e600ff067b82 */ /* 0x000e220000000a00 */
[----:B------:R-:W1:Y:S01]  /*0750*/  LDCU UR6, c[0x0][0x394] ;  /* 0x00007280ff0677ac */ /* 0x000e620008000800 */
[----:B------:R-:W-:-:S04]  /*0760*/  UIADD3 UR5, UPT, UPT, UR5, 0x1, URZ ;  /* 0x0000000105057890 */ /* 0x000fc8000fffe0ff */
[----:B-1----:R-:W-:Y:S01]  /*0770*/  UISETP.NE.AND UP0, UPT, UR5, UR6, UPT ;  /* 0x000000060500728c */ /* 0x002fe2000bf05270 */
[----:B0-----:R-:W-:-:S04]  /*0780*/  IMAD.WIDE R6, R0, 0x4, R6 ;  /* 0x0000000400067825 */ /* 0x001fc800078e0206 */
[----:B------:R-:W-:Y:S01]  /*0790*/  VIADD R0, R0, 0x1 ;  /* 0x0000000100007836 */ /* 0x000fe20000000000 */
[----:B------:R1:W-:Y:S03]  /*07a0*/  STG.E desc[UR12][R6.64], R13 ;  /* 0x0000000d06007986 */ /* 0x0003e6000c10190c */
[----:B------:R-:W-:Y:S05]  /*07b0*/  BRA.U !UP0, `(.L_x_32) ;  /* 0x0000000108a87547 */ /* 0x000fea000b800000 */
[----:B------:R-:W-:Y:S05]  /*07c0*/  BRA `(.L_x_33) ;  /* 0xfffffffc00547947 */ /* 0x000fea000383ffff */
.L_x_28:
[----:B------:R-:W-:Y:S02]  /*07d0*/  ISETP.GE.U32.AND P2, PT, R9, 0x8, PT ;  /* 0x000000080900780c */ /* 0x000fe40003f46070 */
[----:B------:R-:W-:-:S11]  /*07e0*/  ISETP.NE.AND P1, PT, R11, RZ, PT ;  /* 0x000000ff0b00720c */ /* 0x000fd60003f25270 */
[----:B------:R-:W-:Y:S05]  /*07f0*/  @!P2 BRA `(.L_x_34) ;  /* 0x000000000038a947 */ /* 0x000fea0003800000 */
[----:B------:R-:W-:-:S07]  /*0800*/  IMAD.MOV.U32 R8, RZ, RZ, R4 ;  /* 0x000000ffff087224 */ /* 0x000fce00078e0004 */
.L_x_35:
[----:B------:R-:W-:Y:S02]  /*0810*/  VIADD R8, R8, 0x8 ;  /* 0x0000000808087836 */ /* 0x000fe40000000000 */
[----:B0-----:R-:W-:-:S03]  /*0820*/  IMAD.WIDE R6, R0, 0x4, R2 ;  /* 0x0000000400067825 */ /* 0x001fc600078e0202 */
[----:B------:R-:W-:Y:S01]  /*0830*/  ISETP.NE.AND P2, PT, R8, RZ, PT ;  /* 0x000000ff0800720c */ /* 0x000fe20003f45270 */
[----:B------:R-:W-:Y:S01]  /*0840*/  VIADD R0, R0, 0x8 ;  /* 0x0000000800007836 */ /* 0x000fe20000000000 */
        /* <DEDUP_REMOVED lines=9> */
.L_x_34:
[----:B------:R-:W-:Y:S05]  /*08e0*/  @!P1 BRA `(.L_x_32) ;  /* 0x00000000005c9947 */ /* 0x000fea0003800000 */
[----:B0-----:R-:W-:Y:S01]  /*08f0*/  VIADD R6, R11, 0xffffffff ;  /* 0xffffffff0b067836 */ /* 0x001fe20000000000 */
[----:B------:R-:W-:-:S04]  /*0900*/  ISETP.NE.AND P2, PT, R5, RZ, PT ;  /* 0x000000ff0500720c */ /* 0x000fc80003f45270 */
[----:B------:R-:W-:-:S13]  /*0910*/  ISETP.GE.U32.AND P1, PT, R6, 0x3, PT ;  /* 0x000000030600780c */ /* 0x000fda0003f26070 */
[----:B------:R-:W-:Y:S05]  /*0920*/  @!P1 BRA `(.L_x_36) ;  /* 0x00000000001c9947 */ /* 0x000fea0003800000 */
[----:B------:R-:W0:Y:S02]  /*0930*/  LDC.64 R6, c[0x0][0x398] ;  /* 0x0000e600ff067b82 */ /* 0x000e240000000a00 */
[----:B0-----:R-:W-:-:S04]  /*0940*/  IMAD.WIDE R6, R0, 0x4, R6 ;  /* 0x0000000400067825 */ /* 0x001fc800078e0206 */
[----:B------:R-:W-:Y:S01]  /*0950*/  VIADD R0, R0, 0x4 ;  /* 0x0000000400007836 */ /* 0x000fe20000000000 */
[----:B------:R0:W-:Y:S04]  /*0960*/  STG.E desc[UR12][R6.64], RZ ;  /* 0x000000ff06007986 */ /* 0x0001e8000c10190c */
[----:B------:R0:W-:Y:S04]  /*0970*/  STG.E desc[UR12][R6.64+0x4], RZ ;  /* 0x000004ff06007986 */ /* 0x0001e8000c10190c */
[----:B------:R0:W-:Y:S04]  /*0980*/  STG.E desc[UR12][R6.64+0x8], RZ ;  /* 0x000008ff06007986 */ /* 0x0001e8000c10190c */
[----:B------:R0:W-:Y:S02]  /*0990*/  STG.E desc[UR12][R6.64+0xc], RZ ;  /* 0x00000cff06007986 */ /* 0x0001e4000c10190c */
.L_x_36:
[----:B------:R-:W-:Y:S05]  /*09a0*/  @!P2 BRA `(.L_x_32) ;  /* 0x00000000002ca947 */ /* 0x000fea0003800000 */
[----:B------:R-:W-:Y:S02]  /*09b0*/  ISETP.NE.AND P1, PT, R5, 0x1, PT ;  /* 0x000000010500780c */ /* 0x000fe40003f25270 */
[----:B------:R-:W-:-:S11]  /*09c0*/  LOP3.LUT P2, RZ, R9, 0x1, RZ, 0xc0, !PT ;  /* 0x0000000109ff7812 */ /* 0x000fd6000784c0ff */
[----:B0-----:R-:W0:Y:S08]  /*09d0*/  @P1 LDC.64 R6, c[0x0][0x398] ;  /* 0x0000e600ff061b82 */ /* 0x001e300000000a00 */
        /* <DEDUP_REMOVED lines=8> */
.L_x_32:
[----:B------:R-:W-:Y:S05]  /*0a60*/  @P0 BRA `(.L_x_37) ;  /* 0xfffffff800880947 */ /* 0x000fea000383ffff */
[----:B------:R-:W-:Y:S05]  /*0a70*/  EXIT ;  /* 0x000000000000794d */ /* 0x000fea0003800000 */
.L_x_38:
        /* <DEDUP_REMOVED lines=16> */
.L_x_51:


//--------------------- .text._Z14convolution_2DPfS_S_iiii --------------------------
	.section	.text._Z14convolution_2DPfS_S_iiii,"ax",@progbits
	.align	128
        .global         _Z14convolution_2DPfS_S_iiii
        .type           _Z14convolution_2DPfS_S_iiii,@function
        .size           _Z14convolution_2DPfS_S_iiii,(.L_x_52 - _Z14convolution_2DPfS_S_iiii)
        .other          _Z14convolution_2DPfS_S_iiii,@"STO_CUDA_ENTRY STV_DEFAULT"
_Z14convolution_2DPfS_S_iiii:
.text._Z14convolution_2DPfS_S_iiii:
[----:B------:R-:W-:Y:S01]  /*0000*/  LDC R1, c[0x0][0x37c] ;  /* 0x0000df00ff017b82 */ /* 0x000fe20000000800 */
[----:B------:R-:W0:Y:S07]  /*0010*/  S2R R3, SR_TID.Y ;  /* 0x0000000000037919 */ /* 0x000e2e0000002200 */
[----:B------:R-:W0:Y:S01]  /*0020*/  LDC.64 R4, c[0x0][0x3a0] ;  /* 0x0000e800ff047b82 */ /* 0x000e220000000a00 */
[----:B------:R-:W1:Y:S01]  /*0030*/  LDCU UR4, c[0x0][0x39c] ;  /* 0x00007380ff0477ac */ /* 0x000e620008000800 */
[----:B------:R-:W1:Y:S06]  /*0040*/  S2R R2, SR_TID.X ;  /* 0x0000000000027919 */ /* 0x000e6c0000002100 */
[----:B------:R-:W2:Y:S01]  /*0050*/  S2UR UR9, SR_CTAID.X ;  /* 0x00000000000979c3 */ /* 0x000ea20000002500 */
[----:B0-----:R-:W-:-:S04]  /*0060*/  ISETP.GE.AND P0, PT, R3, R4, PT ;  /* 0x000000040300720c */ /* 0x001fc80003f06270 */
[----:B-1----:R-:W-:-:S04]  /*0070*/  ISETP.GE.OR P0, PT, R2, UR4, P0 ;  /* 0x0000000402007c0c */ /* 0x002fc80008706670 */
[----:B--2---:R-:W-:-:S13]  /*0080*/  ISETP.LE.OR P0, PT, R5, UR9, P0 ;  /* 0x0000000905007c0c */ /* 0x004fda0008703670 */
[----:B------:R-:W-:Y:S05]  /*0090*/  @P0 EXIT ;  /* 0x000000000000094d */ /* 0x000fea0003800000 */
[----:B------:R-:W0:Y:S01]  /*00a0*/  LDCU UR5, c[0x0][0x398] ;  /* 0x00007300ff0577ac */ /* 0x000e220008000800 */
[----:B------:R-:W-:Y:S01]  /*00b0*/  IMAD.MOV.U32 R0, RZ, RZ, RZ ;  /* 0x000000ffff007224 */ /* 0x000fe200078e00ff */
[----:B------:R-:W1:Y:S01]  /*00c0*/  LDCU.64 UR10, c[0x0][0x358] ;  /* 0x00006b00ff0a77ac */ /* 0x000e620008000a00 */
[----:B0-----:R-:W-:-:S09]  /*00d0*/  UISETP.GE.AND UP0, UPT, UR5, 0x1, UPT ;  /* 0x000000010500788c */ /* 0x001fd2000bf06270 */
[----:B-1----:R-:W-:Y:S05]  /*00e0*/  BRA.U !UP0, `(.L_x_39) ;  /* 0x0000000d08807547 */ /* 0x002fea000b800000 */
[----:B------:R-:W-:Y:S01]  /*00f0*/  ULEA.HI UR4, UR5, UR5, URZ, 0x1 ;  /* 0x0000000505047291 */ /* 0x000fe2000f8f08ff */
[----:B------:R-:W-:Y:S01]  /*0100*/  IMAD.MOV.U32 R0, RZ, RZ, RZ ;  /* 0x000000ffff007224 */ /* 0x000fe200078e00ff */
[----:B------:R-:W-:Y:S02]  /*0110*/  ULOP3.LUT UR7, UR5, 0x7, URZ, 0xc0, !UPT ;  /* 0x0000000705077892 */ /* 0x000fe4000f8ec0ff */
[----:B------:R-:W-:Y:S02]  /*0120*/  USHF.R.S32.HI UR4, URZ, 0x1, UR4 ;  /* 0x00000001ff047899 */ /* 0x000fe40008011404 */
[----:B------:R-:W-:Y:S02]  /*0130*/  UIADD3 UR6, UPT, UPT, UR7, -0x1, URZ ;  /* 0xffffffff07067890 */ /* 0x000fe4000fffe0ff */
[----:B------:R-:W-:Y:S02]  /*0140*/  ULOP3.LUT UR8, UR5, 0x3, URZ, 0xc0, !UPT ;  /* 0x0000000305087892 */ /* 0x000fe4000f8ec0ff */
[----:B------:R-:W-:Y:S01]  /*0150*/  IADD3 R4, PT, PT, R2, -UR4, RZ ;  /* 0x8000000402047c10 */ /* 0x000fe2000fffe0ff */
[----:B------:R-:W-:Y:S01]  /*0160*/  VIADD R5, R3, -UR4 ;  /* 0x8000000403057c36 */ /* 0x000fe20008000000 */
[----:B------:R-:W-:-:S02]  /*0170*/  ULOP3.LUT UR5, UR5, 0x7ffffff8, URZ, 0xc0, !UPT ;  /* 0x7ffffff805057892 */ /* 0x000fc4000f8ec0ff */
[----:B------:R-:W-:Y:S01]  /*0180*/  UISETP.GE.U32.AND UP1, UPT, UR6, 0x3, UPT ;  /* 0x000000030600788c */ /* 0x000fe2000bf26070 */
[----:B------:R-:W-:-:S10]  /*0190*/  UMOV UR4, URZ ;  /* 0x000000ff00047c82 */ /* 0x000fd40008000000 */
.L_x_46:
[----:B------:R-:W0:Y:S01]  /*01a0*/  LDCU UR12, c[0x0][0x398] ;  /* 0x00007300ff0c77ac */ /* 0x000e220008000800 */
[----:B------:R-:W-:Y:S02]  /*01b0*/  VIADD R6, R5, UR4 ;  /* 0x0000000405067c36 */ /* 0x000fe40008000000 */
[----:B------:R-:W-:Y:S01]  /*01c0*/  HFMA2 R21, -RZ, RZ, 0, 0 ;  /* 0x00000000ff157431 */ /* 0x000fe200000001ff */
[----:B------:R-:W1:Y:S01]  /*01d0*/  LDCU UR13, c[0x0][0x3a0] ;  /* 0x00007400ff0d77ac */ /* 0x000e620008000800 */
[----:B0-----:R-:W-:Y:S02]  /*01e0*/  UISETP.GE.U32.AND UP2, UPT, UR12, 0x8, UPT ;  /* 0x000000080c00788c */ /* 0x001fe4000bf46070 */
[----:B------:R-:W-:Y:S01]  /*01f0*/  UIMAD UR6, UR4, UR12, URZ ;  /* 0x0000000c040672a4 */ /* 0x000fe2000f8e02ff */
[----:B-1----:R-:W-:Y:S01]  /*0200*/  ISETP.GE.AND P0, PT, R6, UR13, PT ;  /* 0x0000000d06007c0c */ /* 0x002fe2000bf06270 */
[----:B------:R-:W-:-:S03]  /*0210*/  UIADD3 UR4, UPT, UPT, UR4, 0x1, URZ ;  /* 0x0000000104047890 */ /* 0x000fc6000fffe0ff */
[----:B------:R-:W-:Y:S01]  /*0220*/  ISETP.GT.AND P0, PT, R6, -0x1, !P0 ;  /* 0xffffffff0600780c */ /* 0x000fe20004704270 */
[----:B------:R-:W-:Y:S01]  /*0230*/  UISETP.NE.AND UP0, UPT, UR4, UR12, UPT ;  /* 0x0000000c0400728c */ /* 0x000fe2000bf05270 */
[----:B------:R-:W-:Y:S11]  /*0240*/  BRA.U !UP2, `(.L_x_40) ;  /* 0x000000050a787547 */ /* 0x000ff6000b800000 */
[----:B------:R-:W0:Y:S01]  /*0250*/  LDC.64 R8, c[0x0][0x390] ;  /* 0x0000e400ff087b82 */ /* 0x000e220000000a00 */
[----:B------:R-:W-:Y:S01]  /*0260*/  IMAD.MOV.U32 R25, RZ, RZ, RZ ;  /* 0x000000ffff197224 */ /* 0x000fe200078e00ff */
[----:B------:R-:W1:Y:S06]  /*0270*/  LDCU UR12, c[0x0][0x39c] ;  /* 0x00007380ff0c77ac */ /* 0x000e6c0008000800 */
.L_x_41:
[----:B------:R-:W-:Y:S01]  /*0280*/  IMAD.IADD R15, R4, 0x1, R25 ;  /* 0x00000001040f7824 */ /* 0x000fe200078e0219 */
[----:B------:R-:W-:-:S04]  /*0290*/  IADD3 R13, P1, PT, R25, UR6, RZ ;  /* 0x00000006190d7c10 */ /* 0x000fc8000ff3e0ff */
[C---:B-1----:R-:W-:Y:S01]  /*02a0*/  ISETP.GE.AND P6, PT, R15.reuse, UR12, PT ;  /* 0x0000000c0f007c0c */ /* 0x042fe2000bfc6270 */
[----:B------:R-:W-:Y:S01]  /*02b0*/  IMAD.X R14, RZ, RZ, RZ, P1 ;  /* 0x000000ffff0e7224 */ /* 0x000fe200008e06ff */
[C---:B------:R-:W-:Y:S02]  /*02c0*/  IADD3 R21, PT, PT, R15.reuse, 0x1, RZ ;  /* 0x000000010f157810 */ /* 0x040fe40007ffe0ff */
[----:B------:R-:W-:Y:S02]  /*02d0*/  ISETP.GT.AND P6, PT, R15, -0x1, !P6 ;  /* 0xffffffff0f00780c */ /* 0x000fe400077c4270 */
[C---:B------:R-:W-:Y:S02]  /*02e0*/  ISETP.GE.AND P3, PT, R21.reuse, UR12, PT ;  /* 0x0000000c15007c0c */ /* 0x040fe4000bf66270 */
[----:B------:R-:W-:Y:S02]  /*02f0*/  PLOP3.LUT P6, PT, P0, P6, PT, 0x80, 0x8 ;  /* 0x000000000008781c */ /* 0x000fe400007cd070 */
[----:B------:R-:W-:-:S02]  /*0300*/  ISETP.GT.AND P3, PT, R21, -0x1, !P3 ;  /* 0xffffffff1500780c */ /* 0x000fc40005f64270 */
[C---:B0-----:R-:W-:Y:S02]  /*0310*/  LEA R12, P1, R13.reuse, R8, 0x2 ;  /* 0x000000080d0c7211 */ /* 0x041fe400078210ff */
[----:B------:R-:W-:Y:S02]  /*0320*/  PLOP3.LUT P3, PT, P0, P3, PT, 0x80, 0x8 ;  /* 0x000000000008781c */ /* 0x000fe40000767070 */
[----:B------:R-:W-:-:S05]  /*0330*/  LEA.HI.X R13, R13, R9, R14, 0x2, P1 ;  /* 0x000000090d0d7211 */ /* 0x000fca00008f140e */
[----:B------:R-:W0:Y:S01]  /*0340*/  @P6 LDC.64 R10, c[0x0][0x390] ;  /* 0x0000e400ff0a6b82 */ /* 0x000e220000000a00 */
[----:B------:R-:W-:-:S05]  /*0350*/  @P6 VIADD R7, R25, UR6 ;  /* 0x0000000619076c36 */ /* 0x000fca0008000000 */
[----:B------:R-:W-:Y:S01]  /*0360*/  @P3 IMAD R21, R6, UR12, R21 ;  /* 0x0000000c06153c24 */ /* 0x000fe2000f8e0215 */
[----:B------:R-:W2:Y:S01]  /*0370*/  @P3 LDG.E R14, desc[UR10][R12.64+0x4] ;  /* 0x0000040a0c0e3981 */ /* 0x000ea2000c1e1900 */
[----:B------:R-:W1:Y:S08]  /*0380*/  @P6 LDC.64 R18, c[0x0][0x380] ;  /* 0x0000e000ff126b82 */ /* 0x000e700000000a00 */
[----:B------:R-:W3:Y:S01]  /*0390*/  @P3 LDC.64 R16, c[0x0][0x380] ;  /* 0x0000e000ff103b82 */ /* 0x000ee20000000a00 */
[----:B0-----:R-:W-:-:S04]  /*03a0*/  @P6 IMAD.WIDE.U32 R10, R7, 0x4, R10 ;  /* 0x00000004070a6825 */ /* 0x001fc800078e000a */
[----:B------:R-:W-:Y:S02]  /*03b0*/  @P6 IMAD R7, R6, UR12, R15 ;  /* 0x0000000c06076c24 */ /* 0x000fe4000f8e020f */
[----:B------:R-:W4:Y:S02]  /*03c0*/  @P6 LDG.E R11, desc[UR10][R10.64] ;  /* 0x0000000a0a0b6981 */ /* 0x000f24000c1e1900 */
[----:B-1----:R-:W-:-:S06]  /*03d0*/  @P6 IMAD.WIDE.U32 R18, R7, 0x4, R18 ;  /* 0x0000000407126825 */ /* 0x002fcc00078e0012 */
[----:B------:R-:W4:Y:S01]  /*03e0*/  @P6 LDG.E R18, desc[UR10][R18.64] ;  /* 0x0000000a12126981 */ /* 0x000f22000c1e1900 */
[----:B---3--:R-:W-:-:S06]  /*03f0*/  @P3 IMAD.WIDE.U32 R16, R21, 0x4, R16 ;  /* 0x0000000415103825 */ /* 0x008fcc00078e0010 */
[----:B------:R-:W2:Y:S01]  /*0400*/  @P3 LDG.E R17, desc[UR10][R16.64] ;  /* 0x0000000a10113981 */ /* 0x000ea2000c1e1900 */
[C---:B------:R-:W-:Y:S01]  /*0410*/  IADD3 R22, PT, PT, R15.reuse, 0x2, RZ ;  /* 0x000000020f167810 */ /* 0x040fe20007ffe0ff */
[----:B------:R-:W-:-:S03]  /*0420*/  VIADD R23, R15, 0x3 ;  /* 0x000000030f177836 */ /* 0x000fc60000000000 */
[C---:B------:R-:W-:Y:S02]  /*0430*/  ISETP.GE.AND P2, PT, R22.reuse, UR12, PT ;  /* 0x0000000c16007c0c */ /* 0x040fe4000bf46270 */
[----:B------:R-:W-:Y:S02]  /*0440*/  ISETP.GE.AND P1, PT, R23, UR12, PT ;  /* 0x0000000c17007c0c */ /* 0x000fe4000bf26270 */
[----:B------:R-:W-:Y:S01]  /*0450*/  ISETP.GT.AND P2, PT, R22, -0x1, !P2 ;  /* 0xffffffff1600780c */ /* 0x000fe20005744270 */
[----:B------:R-:W-:Y:S01]  /*0460*/  VIADD R7, R15, 0x4 ;  /* 0x000000040f077836 */ /* 0x000fe20000000000 */
[----:B------:R-:W-:Y:S02]  /*0470*/  ISETP.GT.AND P1, PT, R23, -0x1, !P1 ;  /* 0xffffffff1700780c */ /* 0x000fe40004f24270 */
[----:B------:R-:W-:Y:S02]  /*0480*/  PLOP3.LUT P2, PT, P0, P2, PT, 0x80, 0x8 ;  /* 0x000000000008781c */ /* 0x000fe40000745070 */
[----:B------:R-:W-:-:S02]  /*0490*/  PLOP3.LUT P1, PT, P0, P1, PT, 0x80, 0x8 ;  /* 0x000000000008781c */ /* 0x000fc40000723070 */
[----:B------:R-:W-:Y:S02]  /*04a0*/  IADD3 R27, PT, PT, R15, 0x5, RZ ;  /* 0x000000050f1b7810 */ /* 0x000fe40007ffe0ff */
[----:B------:R-:W-:Y:S01]  /*04b0*/  ISETP.GE.AND P4, PT, R7, UR12, PT ;  /* 0x0000000c07007c0c */ /* 0x000fe2000bf86270 */
[----:B------:R-:W-:Y:S01]  /*04c0*/  VIADD R29, R15, 0x6 ;  /* 0x000000060f1d7836 */ /* 0x000fe20000000000 */
[----:B------:R-:W-:Y:S02]  /*04d0*/  ISETP.GE.AND P5, PT, R27, UR12, PT ;  /* 0x0000000c1b007c0c */ /* 0x000fe4000bfa6270 */
[----:B------:R-:W-:Y:S02]  /*04e0*/  ISETP.GT.AND P4, PT, R7, -0x1, !P4 ;  /* 0xffffffff0700780c */ /* 0x000fe40006784270 */
[----:B------:R-:W-:Y:S01]  /*04f0*/  ISETP.GT.AND P5, PT, R27, -0x1, !P5 ;  /* 0xffffffff1b00780c */ /* 0x000fe20006fa4270 */
[----:B------:R-:W0:Y:S01]  /*0500*/  @P2 LDC.64 R20, c[0x0][0x380] ;  /* 0x0000e000ff142b82 */ /* 0x000e220000000a00 */
[----:B------:R-:W-:Y:S01]  /*0510*/  PLOP3.LUT P4, PT, P0, P4, PT, 0x80, 0x8 ;  /* 0x000000000008781c */ /* 0x000fe20000789070 */
[----:B------:R-:W-:Y:S01]  /*0520*/  VIADD R24, R15, 0x7 ;  /* 0x000000070f187836 */ /* 0x000fe20000000000 */
[----:B------:R-:W-:Y:S01]  /*0530*/  PLOP3.LUT P5, PT, P0, P5, PT, 0x80, 0x8 ;  /* 0x000000000008781c */ /* 0x000fe200007ab070 */
[----:B------:R-:W-:-:S10]  /*0540*/  @P1 IMAD R23, R6, UR12, R23 ;  /* 0x0000000c06171c24 */ /* 0x000fd4000f8e0217 */
[C---:B------:R-:W-:Y:S02]  /*0550*/  @P4 IMAD R7, R6.reuse, UR12, R7 ;  /* 0x0000000c06074c24 */ /* 0x040fe4000f8e0207 */
[----:B------:R-:W-:Y:S02]  /*0560*/  @P5 IMAD R27, R6, UR12, R27 ;  /* 0x0000000c061b5c24 */ /* 0x000fe4000f8e021b */
[----:B----4-:R-:W-:Y:S01]  /*0570*/  @P6 FFMA R0, R11, R18, R0 ;  /* 0x000000120b006223 */ /* 0x010fe20000000000 */
[C---:B------:R-:W-:Y:S01]  /*0580*/  ISETP.GE.AND P6, PT, R29.reuse, UR12, PT ;  /* 0x0000000c1d007c0c */ /* 0x040fe2000bfc6270 */
[----:B------:R-:W1:Y:S02]  /*0590*/  @P1 LDC.64 R18, c[0x0][0x380] ;  /* 0x0000e000ff121b82 */ /* 0x000e640000000a00 */
[----:B--2---:R-:W-:Y:S01]  /*05a0*/  @P3 FFMA R0, R14, R17, R0 ;  /* 0x000000110e003223 */ /* 0x004fe20000000000 */
[----:B------:R-:W-:-:S05]  /*05b0*/  ISETP.GT.AND P3, PT, R29, -0x1, !P6 ;  /* 0xffffffff1d00780c */ /* 0x000fca0007764270 */
[----:B------:R-:W2:Y:S01]  /*05c0*/  @P4 LDC.64 R14, c[0x0][0x380] ;  /* 0x0000e000ff0e4b82 */ /* 0x000ea20000000a00 */
[C---:B------:R-:W-:Y:S02]  /*05d0*/  ISETP.GE.AND P6, PT, R24.reuse, UR12, PT ;  /* 0x0000000c18007c0c */ /* 0x040fe4000bfc6270 */
[----:B------:R-:W-:Y:S02]  /*05e0*/  PLOP3.LUT P3, PT, P0, P3, PT, 0x80, 0x8 ;  /* 0x000000000008781c */ /* 0x000fe40000767070 */
[----:B------:R-:W-:Y:S01]  /*05f0*/  ISETP.GT.AND P6, PT, R24, -0x1, !P6 ;  /* 0xffffffff1800780c */ /* 0x000fe200077c4270 */
[----:B------:R-:W-:Y:S02]  /*0600*/  @P2 IMAD R17, R6, UR12, R22 ;  /* 0x0000000c06112c24 */ /* 0x000fe4000f8e0216 */
[----:B------:R-:W3:Y:S01]  /*0610*/  @P5 LDC.64 R10, c[0x0][0x380] ;  /* 0x0000e000ff0a5b82 */ /* 0x000ee20000000a00 */
[----:B------:R-:W-:Y:S01]  /*0620*/  PLOP3.LUT P6, PT, P0, P6, PT, 0x80, 0x8 ;  /* 0x000000000008781c */ /* 0x000fe200007cd070 */
[----:B0-----:R-:W-:-:S06]  /*0630*/  @P2 IMAD.WIDE.U32 R20, R17, 0x4, R20 ;  /* 0x0000000411142825 */ /* 0x001fcc00078e0014 */
[----:B------:R-:W0:Y:S01]  /*0640*/  @P3 LDC.64 R16, c[0x0][0x380] ;  /* 0x0000e000ff103b82 */ /* 0x000e220000000a00 */
[----:B-1----:R-:W-:Y:S01]  /*0650*/  @P1 IMAD.WIDE.U32 R18, R23, 0x4, R18 ;  /* 0x0000000417121825 */ /* 0x002fe200078e0012 */
[----:B------:R-:W4:Y:S03]  /*0660*/  @P2 LDG.E R21, desc[UR10][R20.64] ;  /* 0x0000000a14152981 */ /* 0x000f26000c1e1900 */
[----:B--2---:R-:W-:-:S03]  /*0670*/  @P4 IMAD.WIDE.U32 R14, R7, 0x4, R14 ;  /* 0x00000004070e4825 */ /* 0x004fc600078e000e */
[----:B------:R-:W1:Y:S01]  /*0680*/  @P6 LDC.64 R22, c[0x0][0x380] ;  /* 0x0000e000ff166b82 */ /* 0x000e620000000a00 */
[----:B------:R-:W4:Y:S01]  /*0690*/  @P2 LDG.E R7, desc[UR10][R12.64+0x8] ;  /* 0x0000080a0c072981 */ /* 0x000f22000c1e1900 */
[----:B------:R-:W-:-:S03]  /*06a0*/  @P3 IMAD R26, R6, UR12, R29 ;  /* 0x0000000c061a3c24 */ /* 0x000fc6000f8e021d */
[----:B------:R-:W2:Y:S01]  /*06b0*/  @P1 LDG.E R19, desc[UR10][R18.64] ;  /* 0x0000000a12131981 */ /* 0x000ea2000c1e1900 */
[----:B---3--:R-:W-:-:S03]  /*06c0*/  @P5 IMAD.WIDE.U32 R10, R27, 0x4, R10 ;  /* 0x000000041b0a5825 */ /* 0x008fc600078e000a */
[----:B------:R-:W2:Y:S01]  /*06d0*/  @P1 LDG.E R27, desc[UR10][R12.64+0xc] ;  /* 0x00000c0a0c1b1981 */ /* 0x000ea2000c1e1900 */
[----:B------:R-:W-:-:S03]  /*06e0*/  @P6 IMAD R24, R6, UR12, R24 ;  /* 0x0000000c06186c24 */ /* 0x000fc6000f8e0218 */
[----:B------:R-:W3:Y:S01]  /*06f0*/  @P4 LDG.E R14, desc[UR10][R14.64] ;  /* 0x0000000a0e0e4981 */ /* 0x000ee2000c1e1900 */
[----:B0-----:R-:W-:-:S03]  /*0700*/  @P3 IMAD.WIDE.U32 R16, R26, 0x4, R16 ;  /* 0x000000041a103825 */ /* 0x001fc600078e0010 */
[----:B------:R-:W3:Y:S04]  /*0710*/  @P4 LDG.E R29, desc[UR10][R12.64+0x10] ;  /* 0x0000100a0c1d4981 */ /* 0x000ee8000c1e1900 */
[----:B------:R-:W5:Y:S04]  /*0720*/  @P5 LDG.E R11, desc[UR10][R10.64] ;  /* 0x0000000a0a0b5981 */ /* 0x000f68000c1e1900 */
[----:B------:R-:W5:Y:S01]  /*0730*/  @P5 LDG.E R18, desc[UR10][R12.64+0x14] ;  /* 0x0000140a0c125981 */ /* 0x000f62000c1e1900 */
[----:B-1----:R-:W-:-:S03]  /*0740*/  @P6 IMAD.WIDE.U32 R22, R24, 0x4, R22 ;  /* 0x0000000418166825 */ /* 0x002fc600078e0016 */
[----:B------:R-:W5:Y:S04]  /*0750*/  @P3 LDG.E R17, desc[UR10][R16.64] ;  /* 0x0000000a10113981 */ /* 0x000f68000c1e1900 */
[----:B------:R-:W5:Y:S04]  /*0760*/  @P3 LDG.E R20, desc[UR10][R12.64+0x18] ;  /* 0x0000180a0c143981 */ /* 0x000f68000c1e1900 */
[----:B------:R-:W5:Y:S04]  /*0770*/  @P6 LDG.E R24, desc[UR10][R12.64+0x1c] ;  /* 0x00001c0a0c186981 */ /* 0x000f68000c1e1900 */
[----:B------:R-:W5:Y:S01]  /*0780*/  @P6 LDG.E R23, desc[UR10][R22.64] ;  /* 0x0000000a16176981 */ /* 0x000f62000c1e1900 */
[----:B------:R-:W-:Y:S01]  /*0790*/  IADD3 R25, PT, PT, R25, 0x8, RZ ;  /* 0x0000000819197810 */ /* 0x000fe20007ffe0ff */
[----:B----4-:R-:W-:-:S04]  /*07a0*/  @P2 FFMA R0, R7, R21, R0 ;  /* 0x0000001507002223 */ /* 0x010fc80000000000 */
[----:B--2---:R-:W-:Y:S01]  /*07b0*/  @P1 FFMA R0, R27, R19, R0 ;  /* 0x000000131b001223 */ /* 0x004fe20000000000 */
[----:B------:R-:W-:-:S03]  /*07c0*/  ISETP.NE.AND P1, PT, R25, UR5, PT ;  /* 0x0000000519007c0c */ /* 0x000fc6000bf25270 */
[----:B---3--:R-:W-:-:S04]  /*07d0*/  @P4 FFMA R0, R29, R14, R0 ;  /* 0x0000000e1d004223 */ /* 0x008fc80000000000 */
[----:B-----5:R-:W-:-:S04]  /*07e0*/  @P5 FFMA R0, R18, R11, R0 ;  /* 0x0000000b12005223 */ /* 0x020fc80000000000 */
[----:B------:R-:W-:-:S04]  /*07f0*/  @P3 FFMA R0, R20, R17, R0 ;  /* 0x0000001114003223 */ /* 0x000fc80000000000 */
[----:B------:R-:W-:Y:S01]  /*0800*/  @P6 FFMA R0, R24, R23, R0 ;  /* 0x0000001718006223 */ /* 0x000fe20000000000 */
[----:B------:R-:W-:Y:S06]  /*0810*/  @P1 BRA `(.L_x_41) ;  /* 0xfffffff800981947 */ /* 0x000fec000383ffff */
[----:B------:R-:W-:-:S07]  /*0820*/  IMAD.U32 R21, RZ, RZ, UR5 ;  /* 0x00000005ff157e24 */ /* 0x000fce000f8e00ff */
.L_x_40:
[----:B------:R-:W-:-:S09]  /*0830*/  UISETP.NE.AND UP2, UPT, UR7, URZ, UPT ;  /* 0x000000ff0700728c */ /* 0x000fd2000bf45270 */
[----:B------:R-:W-:Y:S05]  /*0840*/  BRA.U !UP2, `(.L_x_42) ;  /* 0x000000050aa47547 */ /* 0x000fea000b800000 */
[----:B------:R-:W-:Y:S01]  /*0850*/  UISETP.NE.AND UP2, UPT, UR8, URZ, UPT ;  /* 0x000000ff0800728c */ /* 0x000fe2000bf45270 */
[----:B------:R-:W-:Y:S10]  /*0860*/  BRA.U !UP1, `(.L_x_43) ;  /* 0x0000000109c87547 */ /* 0x000ff4000b800000 */
[----:B------:R-:W0:Y:S01]  /*0870*/  LDCU UR12, c[0x0][0x39c] ;  /* 0x00007380ff0c77ac */ /* 0x000e220008000800 */
[----:B------:R-:W-:Y:S01]  /*0880*/  IADD3 R29, PT, PT, R4, R21, RZ ;  /* 0x00000015041d7210 */ /* 0x000fe20007ffe0ff */
[----:B------:R-:W1:Y:S01]  /*0890*/  LDC.64 R8, c[0x0][0x390] ;  /* 0x0000e400ff087b82 */ /* 0x000e620000000a00 */
[----:B------:R-:W-:Y:S02]  /*08a0*/  IADD3 R20, P5, PT, R21, UR6, RZ ;  /* 0x0000000615147c10 */ /* 0x000fe4000ffbe0ff */
[C---:B------:R-:W-:Y:S01]  /*08b0*/  IADD3 R7, PT, PT, R29.reuse, 0x2, RZ ;  /* 0x000000021d077810 */ /* 0x040fe20007ffe0ff */
[C---:B------:R-:W-:Y:S02]  /*08c0*/  VIADD R25, R29.reuse, 0x1 ;  /* 0x000000011d197836 */ /* 0x040fe40000000000 */
[C---:B------:R-:W-:Y:S02]  /*08d0*/  VIADD R23, R29.reuse, 0x3 ;  /* 0x000000031d177836 */ /* 0x040fe40000000000 */
[----:B------:R-:W-:Y:S01]  /*08e0*/  IMAD.X R22, RZ, RZ, RZ, P5 ;  /* 0x000000ffff167224 */ /* 0x000fe200028e06ff */
[----:B0-----:R-:W-:-:S02]  /*08f0*/  ISETP.GE.AND P1, PT, R29, UR12, PT ;  /* 0x0000000c1d007c0c */ /* 0x001fc4000bf26270 */
[----:B------:R-:W-:Y:S02]  /*0900*/  ISETP.GE.AND P2, PT, R25, UR12, PT ;  /* 0x0000000c19007c0c */ /* 0x000fe4000bf46270 */
[----:B------:R-:W-:Y:S02]  /*0910*/  ISETP.GT.AND P1, PT, R29, -0x1, !P1 ;  /* 0xffffffff1d00780c */ /* 0x000fe40004f24270 */
[----:B------:R-:W-:Y:S02]  /*0920*/  ISETP.GT.AND P2, PT, R25, -0x1, !P2 ;  /* 0xffffffff1900780c */ /* 0x000fe40005744270 */
[----:B------:R-:W-:Y:S02]  /*0930*/  PLOP3.LUT P1, PT, P0, P1, PT, 0x80, 0x8 ;  /* 0x000000000008781c */ /* 0x000fe40000723070 */
[----:B------:R-:W-:Y:S02]  /*0940*/  ISETP.GE.AND P3, PT, R7, UR12, PT ;  /* 0x0000000c07007c0c */ /* 0x000fe4000bf66270 */
[----:B------:R-:W-:-:S02]  /*0950*/  PLOP3.LUT P2, PT, P0, P2, PT, 0x80, 0x8 ;  /* 0x000000000008781c */ /* 0x000fc40000745070 */
[----:B------:R-:W-:Y:S02]  /*0960*/  ISETP.GT.AND P3, PT, R7, -0x1, !P3 ;  /* 0xffffffff0700780c */ /* 0x000fe40005f64270 */
[C---:B------:R-:W-:Y:S02]  /*0970*/  ISETP.GE.AND P4, PT, R23.reuse, UR12, PT ;  /* 0x0000000c17007c0c */ /* 0x040fe4000bf86270 */
[----:B------:R-:W-:Y:S02]  /*0980*/  PLOP3.LUT P3, PT, P0, P3, PT, 0x80, 0x8 ;  /* 0x000000000008781c */ /* 0x000fe40000767070 */
[----:B------:R-:W-:Y:S01]  /*0990*/  ISETP.GT.AND P4, PT, R23, -0x1, !P4 ;  /* 0xffffffff1700780c */ /* 0x000fe20006784270 */
[----:B------:R-:W0:Y:S01]  /*09a0*/  @P1 LDC.64 R16, c[0x0][0x390] ;  /* 0x0000e400ff101b82 */ /* 0x000e220000000a00 */
[----:B------:R-:W-:Y:S02]  /*09b0*/  @P1 IADD3 R27, PT, PT, R21, UR6, RZ ;  /* 0x00000006151b1c10 */ /* 0x000fe4000fffe0ff */
[----:B------:R-:W-:Y:S01]  /*09c0*/  PLOP3.LUT P4, PT, P0, P4, PT, 0x80, 0x8 ;  /* 0x000000000008781c */ /* 0x000fe20000789070 */
[----:B------:R-:W-:Y:S01]  /*09d0*/  @P2 IMAD R25, R6, UR12, R25 ;  /* 0x0000000c06192c24 */ /* 0x000fe2000f8e0219 */
[----:B-1----:R-:W-:-:S03]  /*09e0*/  LEA R8, P6, R20, R8, 0x2 ;  /* 0x0000000814087211 */ /* 0x002fc600078c10ff */
[----:B------:R-:W1:Y:S01]  /*09f0*/  @P1 LDC.64 R18, c[0x0][0x380] ;  /* 0x0000e000ff121b82 */ /* 0x000e620000000a00 */
[----:B------:R-:W-:Y:S01]  /*0a00*/  LEA.HI.X R9, R20, R9, R22, 0x2, P6 ;  /* 0x0000000914097211 */ /* 0x000fe200030f1416 */
[----:B------:R-:W-:-:S06]  /*0a10*/  @P3 IMAD R7, R6, UR12, R7 ;  /* 0x0000000c06073c24 */ /* 0x000fcc000f8e0207 */
[----:B------:R-:W2:Y:S08]  /*0a20*/  @P2 LDC.64 R10, c[0x0][0x380] ;  /* 0x0000e000ff0a2b82 */ /* 0x000eb00000000a00 */
[----:B------:R-:W3:Y:S01]  /*0a30*/  @P3 LDC.64 R12, c[0x0][0x380] ;  /* 0x0000e000ff0c3b82 */ /* 0x000ee20000000a00 */
[----:B0-----:R-:W-:-:S04]  /*0a40*/  @P1 IMAD.WIDE.U32 R16, R27, 0x4, R16 ;  /* 0x000000041b101825 */ /* 0x001fc800078e0010 */
[----:B------:R-:W-:Y:S02]  /*0a50*/  @P1 IMAD R27, R6, UR12, R29 ;  /* 0x0000000c061b1c24 */ /* 0x000fe4000f8e021d */
[----:B------:R-:W4:Y:S01]  /*0a60*/  @P1 LDG.E R17, desc[UR10][R16.64] ;  /* 0x0000000a10111981 */ /* 0x000f22000c1e1900 */
[----:B------:R-:W0:Y:S01]  /*0a70*/  @P4 LDC.64 R14, c[0x0][0x380] ;  /* 0x0000e000ff0e4b82 */ /* 0x000e220000000a00 */
[----:B-1----:R-:W-:-:S04]  /*0a80*/  @P1 IMAD.WIDE.U32 R18, R27, 0x4, R18 ;  /* 0x000000041b121825 */ /* 0x002fc800078e0012 */
[----:B------:R-:W-:Y:S02]  /*0a90*/  @P4 IMAD R23, R6, UR12, R23 ;  /* 0x0000000c06174c24 */ /* 0x000fe4000f8e0217 */
[----:B------:R-:W4:Y:S01]  /*0aa0*/  @P1 LDG.E R18, desc[UR10][R18.64] ;  /* 0x0000000a12121981 */ /* 0x000f22000c1e1900 */
[----:B--2---:R-:W-:-:S03]  /*0ab0*/  @P2 IMAD.WIDE.U32 R10, R25, 0x4, R10 ;  /* 0x00000004190a2825 */ /* 0x004fc600078e000a */
[----:B------:R-:W2:Y:S04]  /*0ac0*/  @P4 LDG.E R25, desc[UR10][R8.64+0xc] ;  /* 0x00000c0a08194981 */ /* 0x000ea8000c1e1900 */
[----:B------:R-:W5:Y:S01]  /*0ad0*/  @P2 LDG.E R10, desc[UR10][R10.64] ;  /* 0x0000000a0a0a2981 */ /* 0x000f62000c1e1900 */
[----:B---3--:R-:W-:-:S03]  /*0ae0*/  @P3 IMAD.WIDE.U32 R12, R7, 0x4, R12 ;  /* 0x00000004070c3825 */ /* 0x008fc600078e000c */
[----:B------:R-:W5:Y:S04]  /*0af0*/  @P2 LDG.E R7, desc[UR10][R8.64+0x4] ;  /* 0x0000040a08072981 */ /* 0x000f68000c1e1900 */
[----:B------:R-:W3:Y:S01]  /*0b00*/  @P3 LDG.E R12, desc[UR10][R12.64] ;  /* 0x0000000a0c0c3981 */ /* 0x000ee2000c1e1900 */
[----:B0-----:R-:W-:-:S03]  /*0b10*/  @P4 IMAD.WIDE.U32 R14, R23, 0x4, R14 ;  /* 0x00000004170e4825 */ /* 0x001fc600078e000e */
[----:B------:R-:W3:Y:S04]  /*0b20*/  @P3 LDG.E R23, desc[UR10][R8.64+0x8] ;  /* 0x0000080a08173981 */ /* 0x000ee8000c1e1900 */
[----:B------:R-:W2:Y:S01]  /*0b30*/  @P4 LDG.E R14, desc[UR10][R14.64] ;  /* 0x0000000a0e0e4981 */ /* 0x000ea2000c1e1900 */
[----:B------:R-:W-:Y:S01]  /*0b40*/  IADD3 R21, PT, PT, R21, 0x4, RZ ;  /* 0x0000000415157810 */ /* 0x000fe20007ffe0ff */
[----:B----4-:R-:W-:-:S04]  /*0b50*/  @P1 FFMA R0, R17, R18, R0 ;  /* 0x0000001211001223 */ /* 0x010fc80000000000 */
[----:B-----5:R-:W-:-:S04]  /*0b60*/  @P2 FFMA R0, R7, R10, R0 ;  /* 0x0000000a07002223 */ /* 0x020fc80000000000 */
[----:B---3--:R-:W-:-:S04]  /*0b70*/  @P3 FFMA R0, R23, R12, R0 ;  /* 0x0000000c17003223 */ /* 0x008fc80000000000 */
[----:B--2---:R-:W-:-:S07]  /*0b80*/  @P4 FFMA R0, R25, R14, R0 ;  /* 0x0000000e19004223 */ /* 0x004fce0000000000 */
.L_x_43:
[----:B------:R-:W-:Y:S05]  /*0b90*/  BRA.U !UP2, `(.L_x_42) ;  /* 0x000000010ad07547 */ /* 0x000fea000b800000 */
[----:B------:R-:W0:Y:S01]  /*0ba0*/  LDCU UR12, c[0x0][0x398] ;  /* 0x00007300ff0c77ac */ /* 0x000e220008000800 */
[----:B------:R-:W-:Y:S02]  /*0bb0*/  UISETP.NE.AND UP2, UPT, UR8, 0x1, UPT ;  /* 0x000000010800788c */ /* 0x000fe4000bf45270 */
[----:B0-----:R-:W-:-:S07]  /*0bc0*/  ULOP3.LUT UP3, URZ, UR12, 0x1, URZ, 0xc0, !UPT ;  /* 0x000000010cff7892 */ /* 0x001fce000f86c0ff */
[----:B------:R-:W-:Y:S05]  /*0bd0*/  BRA.U !UP2, `(.L_x_44) ;  /* 0x000000010a787547 */ /* 0x000fea000b800000 */
[----:B------:R-:W0:Y:S01]  /*0be0*/  LDCU UR12, c[0x0][0x39c] ;  /* 0x00007380ff0c77ac */ /* 0x000e220008000800 */
[----:B------:R-:W-:-:S05]  /*0bf0*/  IMAD.IADD R7, R4, 0x1, R21 ;  /* 0x0000000104077824 */ /* 0x000fca00078e0215 */
[C---:B------:R-:W-:Y:S02]  /*0c00*/  IADD3 R17, PT, PT, R7.reuse, 0x1, RZ ;  /* 0x0000000107117810 */ /* 0x040fe40007ffe0ff */
[----:B0-----:R-:W-:Y:S02]  /*0c10*/  ISETP.GE.AND P1, PT, R7, UR12, PT ;  /* 0x0000000c07007c0c */ /* 0x001fe4000bf26270 */
[----:B------:R-:W-:Y:S02]  /*0c20*/  ISETP.GE.AND P2, PT, R17, UR12, PT ;  /* 0x0000000c11007c0c */ /* 0x000fe4000bf46270 */
[----:B------:R-:W-:Y:S02]  /*0c30*/  ISETP.GT.AND P1, PT, R7, -0x1, !P1 ;  /* 0xffffffff0700780c */ /* 0x000fe40004f24270 */
[----:B------:R-:W-:Y:S02]  /*0c40*/  ISETP.GT.AND P2, PT, R17, -0x1, !P2 ;  /* 0xffffffff1100780c */ /* 0x000fe40005744270 */
[----:B------:R-:W-:-:S02]  /*0c50*/  PLOP3.LUT P1, PT, P0, P1, PT, 0x80, 0x8 ;  /* 0x000000000008781c */ /* 0x000fc40000723070 */
[----:B------:R-:W-:-:S11]  /*0c60*/  PLOP3.LUT P2, PT, P0, P2, PT, 0x80, 0x8 ;  /* 0x000000000008781c */ /* 0x000fd60000745070 */
[----:B------:R-:W0:Y:S01]  /*0c70*/  @P1 LDC.64 R14, c[0x0][0x380] ;  /* 0x0000e000ff0e1b82 */ /* 0x000e220000000a00 */
[----:B------:R-:W-:Y:S01]  /*0c80*/  @P1 IMAD R7, R6, UR12, R7 ;  /* 0x0000000c06071c24 */ /* 0x000fe2000f8e0207 */
[C---:B------:R-:W-:Y:S01]  /*0c90*/  @P2 IADD3 R16, P3, PT, R21.reuse, UR6, RZ ;  /* 0x0000000615102c10 */ /* 0x040fe2000ff7e0ff */
[----:B------:R-:W-:-:S03]  /*0ca0*/  @P1 VIADD R19, R21, UR6 ;  /* 0x0000000615131c36 */ /* 0x000fc60008000000 */
[----:B------:R-:W-:Y:S02]  /*0cb0*/  @P2 IADD3.X R18, PT, PT, RZ, RZ, RZ, P3, !PT ;  /* 0x000000ffff122210 */ /* 0x000fe40001ffe4ff */
[----:B------:R-:W1:Y:S08]  /*0cc0*/  @P1 LDC.64 R12, c[0x0][0x390] ;  /* 0x0000e400ff0c1b82 */ /* 0x000e700000000a00 */
[----:B------:R-:W2:Y:S08]  /*0cd0*/  @P2 LDC.64 R10, c[0x0][0x390] ;  /* 0x0000e400ff0a2b82 */ /* 0x000eb00000000a00 */
[----:B------:R-:W3:Y:S01]  /*0ce0*/  @P2 LDC.64 R8, c[0x0][0x380] ;  /* 0x0000e000ff082b82 */ /* 0x000ee20000000a00 */
[----:B0-----:R-:W-:-:S04]  /*0cf0*/  @P1 IMAD.WIDE.U32 R14, R7, 0x4, R14 ;  /* 0x00000004070e1825 */ /* 0x001fc800078e000e */
[----:B------:R-:W-:Y:S02]  /*0d00*/  @P2 IMAD R7, R6, UR12, R17 ;  /* 0x0000000c06072c24 */ /* 0x000fe4000f8e0211 */
[----:B------:R-:W4:Y:S01]  /*0d10*/  @P1 LDG.E R15, desc[UR10][R14.64] ;  /* 0x0000000a0e0f1981 */ /* 0x000f22000c1e1900 */
[----:B-1----:R-:W-:-:S06]  /*0d20*/  @P1 IMAD.WIDE.U32 R12, R19, 0x4, R12 ;  /* 0x00000004130c1825 */ /* 0x002fcc00078e000c */
[----:B------:R-:W4:Y:S01]  /*0d30*/  @P1 LDG.E R13, desc[UR10][R12.64] ;  /* 0x0000000a0c0d1981 */ /* 0x000f22000c1e1900 */
[----:B--2---:R-:W-:-:S04]  /*0d40*/  @P2 LEA R10, P3, R16, R10, 0x2 ;  /* 0x0000000a100a2211 */ /* 0x004fc800078610ff */
[----:B------:R-:W-:Y:S01]  /*0d50*/  @P2 LEA.HI.X R11, R16, R11, R18, 0x2, P3 ;  /* 0x0000000b100b2211 */ /* 0x000fe200018f1412 */
[----:B---3--:R-:W-:-:S05]  /*0d60*/  @P2 IMAD.WIDE.U32 R8, R7, 0x4, R8 ;  /* 0x0000000407082825 */ /* 0x008fca00078e0008 */
[----:B------:R-:W2:Y:S04]  /*0d70*/  @P2 LDG.E R11, desc[UR10][R10.64+0x4] ;  /* 0x0000040a0a0b2981 */ /* 0x000ea8000c1e1900 */
[----:B------:R-:W2:Y:S01]  /*0d80*/  @P2 LDG.E R8, desc[UR10][R8.64] ;  /* 0x0000000a08082981 */ /* 0x000ea2000c1e1900 */
[----:B------:R-:W-:Y:S02]  /*0d90*/  VIADD R21, R21, 0x2 ;  /* 0x0000000215157836 */ /* 0x000fe40000000000 */
[----:B----4-:R-:W-:-:S04]  /*0da0*/  @P1 FFMA R0, R13, R15, R0 ;  /* 0x0000000f0d001223 */ /* 0x010fc80000000000 */
[----:B--2---:R-:W-:-:S07]  /*0db0*/  @P2 FFMA R0, R11, R8, R0 ;  /* 0x000000080b002223 */ /* 0x004fce0000000000 */
.L_x_44:
[----:B------:R-:W-:Y:S05]  /*0dc0*/  BRA.U !UP3, `(.L_x_42) ;  /* 0x000000010b447547 */ /* 0x000fea000b800000 */
[----:B------:R-:W0:Y:S01]  /*0dd0*/  LDCU UR12, c[0x0][0x39c] ;  /* 0x00007380ff0c77ac */ /* 0x000e220008000800 */
[----:B------:R-:W-:Y:S01]  /*0de0*/  IADD3 R13, PT, PT, R4, R21, RZ ;  /* 0x00000015040d7210 */ /* 0x000fe20007ffe0ff */
[----:B------:R-:W-:Y:S03]  /*0df0*/  BSSY.RECONVERGENT B0, `(.L_x_42) ;  /* 0x000000e000007945 */ /* 0x000fe60003800200 */
[----:B0-----:R-:W-:-:S04]  /*0e00*/  ISETP.GE.AND P1, PT, R13, UR12, PT ;  /* 0x0000000c0d007c0c */ /* 0x001fc8000bf26270 */
[----:B------:R-:W-:-:S04]  /*0e10*/  ISETP.GT.AND P1, PT, R13, -0x1, !P1 ;  /* 0xffffffff0d00780c */ /* 0x000fc80004f24270 */
[----:B------:R-:W-:-:S13]  /*0e20*/  PLOP3.LUT P1, PT, P0, P1, PT, 0x80, 0x8 ;  /* 0x000000000008781c */ /* 0x000fda0000723070 */
[----:B------:R-:W-:Y:S05]  /*0e30*/  @!P1 BRA `(.L_x_45) ;  /* 0x0000000000249947 */ /* 0x000fea0003800000 */
[----:B------:R-:W0:Y:S01]  /*0e40*/  LDC.64 R8, c[0x0][0x390] ;  /* 0x0000e400ff087b82 */ /* 0x000e220000000a00 */
[----:B------:R-:W-:Y:S02]  /*0e50*/  VIADD R7, R21, UR6 ;  /* 0x0000000615077c36 */ /* 0x000fe40008000000 */
[----:B------:R-:W-:-:S05]  /*0e60*/  IMAD R13, R6, UR12, R13 ;  /* 0x0000000c060d7c24 */ /* 0x000fca000f8e020d */
[----:B------:R-:W1:Y:S01]  /*0e70*/  LDC.64 R10, c[0x0][0x380] ;  /* 0x0000e000ff0a7b82 */ /* 0x000e620000000a00 */
[----:B0-----:R-:W-:-:S06]  /*0e80*/  IMAD.WIDE.U32 R6, R7, 0x4, R8 ;  /* 0x0000000407067825 */ /* 0x001fcc00078e0008 */
[----:B------:R-:W2:Y:S01]  /*0e90*/  LDG.E R7, desc[UR10][R6.64] ;  /* 0x0000000a06077981 */ /* 0x000ea2000c1e1900 */
[----:B-1----:R-:W-:-:S06]  /*0ea0*/  IMAD.WIDE.U32 R8, R13, 0x4, R10 ;  /* 0x000000040d087825 */ /* 0x002fcc00078e000a */
[----:B------:R-:W2:Y:S02]  /*0eb0*/  LDG.E R8, desc[UR10][R8.64] ;  /* 0x0000000a08087981 */ /* 0x000ea4000c1e1900 */
[----:B--2---:R-:W-:-:S07]  /*0ec0*/  FFMA R0, R7, R8, R0 ;  /* 0x0000000807007223 */ /* 0x004fce0000000000 */
.L_x_45:
[----:B------:R-:W-:Y:S05]  /*0ed0*/  BSYNC.RECONVERGENT B0 ;  /* 0x0000000000007941 */ /* 0x000fea0003800200 */
.L_x_42:
[----:B------:R-:W-:Y:S05]  /*0ee0*/  BRA.U UP0, `(.L_x_46) ;  /* 0xfffffff100ac7547 */ /* 0x000fea000b83ffff */
.L_x_39:
[----:B------:R-:W0:Y:S01]  /*0ef0*/  LDC R6, c[0x0][0x3a0] ;  /* 0x0000e800ff067b82 */ /* 0x000e220000000800 */
[----:B------:R-:W1:Y:S07]  /*0f00*/  LDCU UR6, c[0x0][0x39c] ;  /* 0x00007380ff0677ac */ /* 0x000e6e0008000800 */
[----:B------:R-:W2:Y:S01]  /*0f10*/  LDC.64 R4, c[0x0][0x388] ;  /* 0x0000e200ff047b82 */ /* 0x000ea20000000a00 */
[----:B-1----:R-:W-:Y:S01]  /*0f20*/  UIADD3 UR6, UPT, UPT, UR6, -0x4, URZ ;  /* 0xfffffffc06067890 */ /* 0x002fe2000fffe0ff */
[----:B0-----:R-:W-:-:S05]  /*0f30*/  IADD3 R6, PT, PT, R6, -0x4, RZ ;  /* 0xfffffffc06067810 */ /* 0x001fca0007ffe0ff */
[----:B------:R-:W-:-:S04]  /*0f40*/  IMAD R3, R6, UR9, R3 ;  /* 0x0000000906037c24 */ /* 0x000fc8000f8e0203 */
[----:B------:R-:W-:-:S04]  /*0f50*/  IMAD R3, R3, UR6, R2 ;  /* 0x0000000603037c24 */ /* 0x000fc8000f8e0202 */
[----:B--2---:R-:W-:-:S05]  /*0f60*/  IMAD.WIDE R2, R3, 0x4, R4 ;  /* 0x0000000403027825 */ /* 0x004fca00078e0204 */
[----:B------:R-:W-:Y:S01]  /*0f70*/  STG.E desc[UR10][R2.64], R0 ;  /* 0x0000000002007986 */ /* 0x000fe2000c10190a */
[----:B------:R-:W-:Y:S05]  /*0f80*/  EXIT ;  /* 0x000000000000794d */ /* 0x000fea0003800000 */
.L_x_47:
        /* <DEDUP_REMOVED lines=15> */
.L_x_52:


//--------------------- .nv.shared.reserved.0     --------------------------
	.section	.nv.shared.reserved.0,"aw",@nobits
	.weak		__nv_reservedSMEM_offset_0_alias
	.size		__nv_reservedSMEM_offset_0_alias, 0, 64
	.other		__nv_reservedSMEM_offset_0_alias,@"STO_CUDA_RESERVED_SHARED STV_DEFAULT"
__nv_reservedSMEM_offset_0_alias:
	.zero		0
	.zero		64


//--------------------- .nv.constant0._Z10classifierPfiS_iS_S_i --------------------------
	.section	.nv.constant0._Z10classifierPfiS_iS_S_i,"a",@progbits
	.sectionflags	@""
	.align	4
.nv.constant0._Z10classifierPfiS_iS_S_i:
	.zero		948


//--------------------- .nv.constant0._Z13tanh_activatePfS_iii --------------------------
	.section	.nv.constant0._Z13tanh_activatePfS_iii,"a",@progbits
	.sectionflags	@""
	.align	4
.nv.constant0._Z13tanh_activatePfS_iii:
	.zero		924


//--------------------- .nv.constant0._Z15Average_poolingPfiiiiS_ --------------------------
	.section	.nv.constant0._Z15Average_poolingPfiiiiS_,"a",@progbits
	.sectionflags	@""
	.align	4
.nv.constant0._Z15Average_poolingPfiiiiS_:
	.zero		928


//--------------------- .nv.constant0._Z14convolution_2DPfS_S_iiii --------------------------
	.section	.nv.constant0._Z14convolution_2DPfS_S_iiii,"a",@progbits
	.sectionflags	@""
	.align	4
.nv.constant0._Z14convolution_2DPfS_S_iiii:
	.zero		936


//--------------------- SYMBOLS --------------------------

	.type		.nv.reservedSmem.offset0,@object
	.size		.nv.reservedSmem.offset0,0x4
